//
// Generated by NVIDIA NVVM Compiler
//
// Compiler Build ID: CL-36424714
// Cuda compilation tools, release 13.0, V13.0.88
// Based on NVVM 20.0.0
//

.version 9.0
.target sm_100
.address_size 64

	// .globl	_Z10DerivativePfS_

.visible .entry _Z10DerivativePfS_(
	.param .u64 .ptr .align 1 _Z10DerivativePfS__param_0,
	.param .u64 .ptr .align 1 _Z10DerivativePfS__param_1
)
{
	.reg .pred 	%p<13>;
	.reg .b32 	%r<21>;
	.reg .b32 	%f<79>;
	.reg .b64 	%rd<26>;
	.reg .b64 	%fd<13>;

	ld.param.u64 	%rd15, [_Z10DerivativePfS__param_0];
	ld.param.u64 	%rd16, [_Z10DerivativePfS__param_1];
	cvta.to.global.u64 	%rd17, %rd16;
	cvta.to.global.u64 	%rd18, %rd15;
	mov.u32 	%r9, %ctaid.x;
	mov.u32 	%r10, %ntid.x;
	mov.u32 	%r11, %tid.x;
	mad.lo.s32 	%r12, %r9, %r10, %r11;
	shl.b32 	%r18, %r12, 2;
	or.b32  	%r2, %r18, 3;
	add.s64 	%rd1, %rd18, 8;
	add.s64 	%rd2, %rd17, 8;
$L__BB0_1:
	shl.b32 	%r15, %r18, 10;
	add.s32 	%r16, %r15, -1024;
	add.s32 	%r17, %r15, 1024;
	mul.wide.s32 	%rd19, %r15, 4;
	add.s64 	%rd25, %rd1, %rd19;
	add.s64 	%rd24, %rd2, %rd19;
	mul.wide.s32 	%rd20, %r17, 4;
	add.s64 	%rd23, %rd1, %rd20;
	mul.wide.s32 	%rd21, %r16, 4;
	add.s64 	%rd22, %rd1, %rd21;
	mov.b32 	%r20, -1024;
	mov.b32 	%r19, 4080;
$L__BB0_2:
	setp.eq.s32 	%p1, %r18, 0;
	ld.global.f32 	%f1, [%rd25+-8];
	mov.f32 	%f66, 0f41C80000;
	@%p1 bra 	$L__BB0_4;
	setp.eq.s32 	%p2, %r18, 1023;
	ld.global.f32 	%f66, [%rd22+-8];
	mov.f32 	%f67, 0f41C80000;
	@%p2 bra 	$L__BB0_5;
$L__BB0_4:
	ld.global.f32 	%f67, [%rd23+-8];
$L__BB0_5:
	ld.global.f32 	%f7, [%rd25+-4];
	setp.eq.s32 	%p3, %r20, -1024;
	mov.f32 	%f68, 0f41C80000;
	@%p3 bra 	$L__BB0_7;
	ld.global.f32 	%f68, [%rd25+-12];
$L__BB0_7:
	setp.eq.s32 	%p4, %r18, 0;
	add.f32 	%f34, %f66, %f67;
	add.f32 	%f35, %f34, %f68;
	add.f32 	%f36, %f7, %f35;
	fma.rn.f32 	%f37, %f1, 0fC0800000, %f36;
	cvt.f64.f32 	%fd1, %f37;
	mul.f64 	%fd2, %fd1, 0d3F60624DD2F1A9FC;
	div.rn.f64 	%fd3, %fd2, 0d3F5A36E2EB1C432D;
	cvt.rn.f32.f64 	%f38, %fd3;
	st.global.f32 	[%rd24+-8], %f38;
	ld.global.f32 	%f10, [%rd25+-4];
	mov.f32 	%f70, 0f41C80000;
	@%p4 bra 	$L__BB0_9;
	setp.eq.s32 	%p5, %r18, 1023;
	ld.global.f32 	%f70, [%rd22+-4];
	mov.f32 	%f71, 0f41C80000;
	@%p5 bra 	$L__BB0_10;
$L__BB0_9:
	ld.global.f32 	%f71, [%rd23+-4];
$L__BB0_10:
	setp.eq.s32 	%p6, %r18, 0;
	ld.global.f32 	%f41, [%rd25];
	ld.global.f32 	%f42, [%rd25+-8];
	add.f32 	%f43, %f70, %f71;
	add.f32 	%f44, %f43, %f42;
	add.f32 	%f45, %f41, %f44;
	fma.rn.f32 	%f46, %f10, 0fC0800000, %f45;
	cvt.f64.f32 	%fd4, %f46;
	mul.f64 	%fd5, %fd4, 0d3F60624DD2F1A9FC;
	div.rn.f64 	%fd6, %fd5, 0d3F5A36E2EB1C432D;
	cvt.rn.f32.f64 	%f47, %fd6;
	st.global.f32 	[%rd24+-4], %f47;
	ld.global.f32 	%f16, [%rd25];
	mov.f32 	%f73, 0f41C80000;
	@%p6 bra 	$L__BB0_12;
	setp.eq.s32 	%p7, %r18, 1023;
	ld.global.f32 	%f73, [%rd22];
	mov.f32 	%f74, 0f41C80000;
	@%p7 bra 	$L__BB0_13;
$L__BB0_12:
	ld.global.f32 	%f74, [%rd23];
$L__BB0_13:
	setp.eq.s32 	%p8, %r18, 0;
	ld.global.f32 	%f50, [%rd25+4];
	ld.global.f32 	%f51, [%rd25+-4];
	add.f32 	%f52, %f73, %f74;
	add.f32 	%f53, %f52, %f51;
	add.f32 	%f54, %f50, %f53;
	fma.rn.f32 	%f55, %f16, 0fC0800000, %f54;
	cvt.f64.f32 	%fd7, %f55;
	mul.f64 	%fd8, %fd7, 0d3F60624DD2F1A9FC;
	div.rn.f64 	%fd9, %fd8, 0d3F5A36E2EB1C432D;
	cvt.rn.f32.f64 	%f56, %fd9;
	st.global.f32 	[%rd24], %f56;
	ld.global.f32 	%f22, [%rd25+4];
	mov.f32 	%f76, 0f41C80000;
	@%p8 bra 	$L__BB0_15;
	setp.eq.s32 	%p9, %r18, 1023;
	ld.global.f32 	%f76, [%rd22+4];
	mov.f32 	%f77, 0f41C80000;
	@%p9 bra 	$L__BB0_16;
$L__BB0_15:
	ld.global.f32 	%f77, [%rd23+4];
$L__BB0_16:
	setp.eq.s32 	%p10, %r20, -4;
	mov.f32 	%f78, 0f42C80000;
	@%p10 bra 	$L__BB0_18;
	ld.global.f32 	%f78, [%rd25+8];
$L__BB0_18:
	ld.global.f32 	%f59, [%rd25];
	add.f32 	%f60, %f76, %f77;
	add.f32 	%f61, %f60, %f59;
	add.f32 	%f62, %f78, %f61;
	fma.rn.f32 	%f63, %f22, 0fC0800000, %f62;
	cvt.f64.f32 	%fd10, %f63;
	mul.f64 	%fd11, %fd10, 0d3F60624DD2F1A9FC;
	div.rn.f64 	%fd12, %fd11, 0d3F5A36E2EB1C432D;
	cvt.rn.f32.f64 	%f64, %fd12;
	st.global.f32 	[%rd24+4], %f64;
	add.s32 	%r20, %r20, 4;
	add.s32 	%r19, %r19, -16;
	add.s64 	%rd25, %rd25, 16;
	add.s64 	%rd24, %rd24, 16;
	add.s64 	%rd23, %rd23, 16;
	add.s64 	%rd22, %rd22, 16;
	setp.ne.s32 	%p11, %r19, -16;
	@%p11 bra 	$L__BB0_2;
	add.s32 	%r8, %r18, 1;
	setp.ne.s32 	%p12, %r18, %r2;
	mov.u32 	%r18, %r8;
	@%p12 bra 	$L__BB0_1;
	bar.sync 	0;
	ret;

}
	// .globl	_Z10SolvingODEPfS_
.visible .entry _Z10SolvingODEPfS_(
	.param .u64 .ptr .align 1 _Z10SolvingODEPfS__param_0,
	.param .u64 .ptr .align 1 _Z10SolvingODEPfS__param_1
)
{
	.reg .pred 	%p<3>;
	.reg .b32 	%r<15>;
	.reg .b32 	%f<25>;
	.reg .b64 	%rd<16>;
	.reg .b64 	%fd<25>;

	ld.param.u64 	%rd9, [_Z10SolvingODEPfS__param_0];
	ld.param.u64 	%rd10, [_Z10SolvingODEPfS__param_1];
	cvta.to.global.u64 	%rd11, %rd10;
	cvta.to.global.u64 	%rd12, %rd9;
	mov.u32 	%r7, %ctaid.x;
	mov.u32 	%r8, %ntid.x;
	mov.u32 	%r9, %tid.x;
	mad.lo.s32 	%r10, %r7, %r8, %r9;
	shl.b32 	%r13, %r10, 2;
	or.b32  	%r2, %r13, 3;
	add.s64 	%rd1, %rd12, 16;
	add.s64 	%rd2, %rd11, 16;
$L__BB1_1:
	shl.b32 	%r12, %r13, 10;
	mul.wide.s32 	%rd13, %r12, 4;
	add.s64 	%rd15, %rd1, %rd13;
	add.s64 	%rd14, %rd2, %rd13;
	mov.b32 	%r14, 0;
$L__BB1_2:
	ld.global.f32 	%f1, [%rd15+-16];
	cvt.f64.f32 	%fd1, %f1;
	ld.global.f32 	%f2, [%rd14+-16];
	cvt.f64.f32 	%fd2, %f2;
	fma.rn.f64 	%fd3, %fd2, 0d3FA999999999999A, %fd1;
	cvt.rn.f32.f64 	%f3, %fd3;
	st.global.f32 	[%rd15+-16], %f3;
	ld.global.f32 	%f4, [%rd15+-12];
	cvt.f64.f32 	%fd4, %f4;
	ld.global.f32 	%f5, [%rd14+-12];
	cvt.f64.f32 	%fd5, %f5;
	fma.rn.f64 	%fd6, %fd5, 0d3FA999999999999A, %fd4;
	cvt.rn.f32.f64 	%f6, %fd6;
	st.global.f32 	[%rd15+-12], %f6;
	ld.global.f32 	%f7, [%rd15+-8];
	cvt.f64.f32 	%fd7, %f7;
	ld.global.f32 	%f8, [%rd14+-8];
	cvt.f64.f32 	%fd8, %f8;
	fma.rn.f64 	%fd9, %fd8, 0d3FA999999999999A, %fd7;
	cvt.rn.f32.f64 	%f9, %fd9;
	st.global.f32 	[%rd15+-8], %f9;
	ld.global.f32 	%f10, [%rd15+-4];
	cvt.f64.f32 	%fd10, %f10;
	ld.global.f32 	%f11, [%rd14+-4];
	cvt.f64.f32 	%fd11, %f11;
	fma.rn.f64 	%fd12, %fd11, 0d3FA999999999999A, %fd10;
	cvt.rn.f32.f64 	%f12, %fd12;
	st.global.f32 	[%rd15+-4], %f12;
	ld.global.f32 	%f13, [%rd15];
	cvt.f64.f32 	%fd13, %f13;
	ld.global.f32 	%f14, [%rd14];
	cvt.f64.f32 	%fd14, %f14;
	fma.rn.f64 	%fd15, %fd14, 0d3FA999999999999A, %fd13;
	cvt.rn.f32.f64 	%f15, %fd15;
	st.global.f32 	[%rd15], %f15;
	ld.global.f32 	%f16, [%rd15+4];
	cvt.f64.f32 	%fd16, %f16;
	ld.global.f32 	%f17, [%rd14+4];
	cvt.f64.f32 	%fd17, %f17;
	fma.rn.f64 	%fd18, %fd17, 0d3FA999999999999A, %fd16;
	cvt.rn.f32.f64 	%f18, %fd18;
	st.global.f32 	[%rd15+4], %f18;
	ld.global.f32 	%f19, [%rd15+8];
	cvt.f64.f32 	%fd19, %f19;
	ld.global.f32 	%f20, [%rd14+8];
	cvt.f64.f32 	%fd20, %f20;
	fma.rn.f64 	%fd21, %fd20, 0d3FA999999999999A, %fd19;
	cvt.rn.f32.f64 	%f21, %fd21;
	st.global.f32 	[%rd15+8], %f21;
	ld.global.f32 	%f22, [%rd15+12];
	cvt.f64.f32 	%fd22, %f22;
	ld.global.f32 	%f23, [%rd14+12];
	cvt.f64.f32 	%fd23, %f23;
	fma.rn.f64 	%fd24, %fd23, 0d3FA999999999999A, %fd22;
	cvt.rn.f32.f64 	%f24, %fd24;
	st.global.f32 	[%rd15+12], %f24;
	add.s32 	%r14, %r14, 8;
	add.s64 	%rd15, %rd15, 32;
	add.s64 	%rd14, %rd14, 32;
	setp.ne.s32 	%p1, %r14, 1024;
	@%p1 bra 	$L__BB1_2;
	add.s32 	%r6, %r13, 1;
	setp.ne.s32 	%p2, %r13, %r2;
	mov.u32 	%r13, %r6;
	@%p2 bra 	$L__BB1_1;
	bar.sync 	0;
	ret;

}


// ===== COMPILED SASS (sm_100) =====

	.target	sm_100

	.elftype	@"ET_EXEC"


//--------------------- .note.nv.tkinfo           --------------------------
	.section	.note.nv.tkinfo,"",@"SHT_NOTE"
	.sectionflags	@"SHF_NOTE_NV_TKINFO"
	.tkinfo
        /*0018*/ 	.word	0x00000002
        /*0030*/ 	.string	""
        /*0030*/ 	.string	"ptxas"
        /*0030*/ 	.string	"Cuda compilation tools, release 13.0, V13.0.88"
        /*0030*/ 	.string	"Build cuda_13.0.r13.0/compiler.36424714_0"
        /*0030*/ 	.string	"-arch sm_100 -m 64 "



//--------------------- .note.nv.cuinfo           --------------------------
	.section	.note.nv.cuinfo,"",@"SHT_NOTE"
	.sectionflags	@"SHF_NOTE_NV_CUINFO"
        /*0018*/ 	.short	0x0002
        /*001a*/ 	.short	0x0064
        /*001c*/ 	.short	0x0082
	.zero		2


//--------------------- .nv.info                  --------------------------
	.section	.nv.info,"",@"SHT_CUDA_INFO"
	.align	4


	//----- nvinfo : EIATTR_REGCOUNT
	.align		4
        /*0000*/ 	.byte	0x04, 0x2f
        /*0002*/ 	.short	(.L_1 - .L_0)
	.align		4
.L_0:
        /*0004*/ 	.word	index@(_Z10DerivativePfS_)
        /*0008*/ 	.word	0x00000024


	//----- nvinfo : EIATTR_FRAME_SIZE
	.align		4
.L_1:
        /*000c*/ 	.byte	0x04, 0x11
        /*000e*/ 	.short	(.L_3 - .L_2)
	.align		4
.L_2:
        /*0010*/ 	.word	index@($__internal_0_$__cuda_sm20_div_rn_f64_full)
        /*0014*/ 	.word	0x00000000


	//----- nvinfo : EIATTR_FRAME_SIZE
	.align		4
.L_3:
        /*0018*/ 	.byte	0x04, 0x11
        /*001a*/ 	.short	(.L_5 - .L_4)
	.align		4
.L_4:
        /*001c*/ 	.word	index@(_Z10DerivativePfS_)
        /*0020*/ 	.word	0x00000000


	//----- nvinfo : EIATTR_REGCOUNT
	.align		4
.L_5:
        /*0024*/ 	.byte	0x04, 0x2f
        /*0026*/ 	.short	(.L_7 - .L_6)
	.align		4
.L_6:
        /*0028*/ 	.word	index@(_Z10SolvingODEPfS_)
        /*002c*/ 	.word	0x00000016


	//----- nvinfo : EIATTR_FRAME_SIZE
	.align		4
.L_7:
        /*0030*/ 	.byte	0x04, 0x11
        /*0032*/ 	.short	(.L_9 - .L_8)
	.align		4
.L_8:
        /*0034*/ 	.word	index@(_Z10SolvingODEPfS_)
        /*0038*/ 	.word	0x00000000


	//----- nvinfo : EIATTR_MIN_STACK_SIZE
	.align		4
.L_9:
        /*003c*/ 	.byte	0x04, 0x12
        /*003e*/ 	.short	(.L_11 - .L_10)
	.align		4
.L_10:
        /*0040*/ 	.word	index@(_Z10SolvingODEPfS_)
        /*0044*/ 	.word	0x00000000


	//----- nvinfo : EIATTR_MIN_STACK_SIZE
	.align		4
.L_11:
        /*0048*/ 	.byte	0x04, 0x12
        /*004a*/ 	.short	(.L_13 - .L_12)
	.align		4
.L_12:
        /*004c*/ 	.word	index@(_Z10DerivativePfS_)
        /*0050*/ 	.word	0x00000000
.L_13:


//--------------------- .nv.compat                --------------------------
	.section	.nv.compat,"",@"SHT_CUDA_COMPAT_INFO"
	.align	4
        /*0000*/ 	.byte	0x02, 0x09, 0x00, 0x00, 0x02, 0x02, 0x01, 0x00, 0x02, 0x05, 0x05, 0x00, 0x03, 0x07, 0x01, 0x01
        /*0010*/ 	.byte	0x02, 0x03, 0x00, 0x00, 0x02, 0x06, 0x01, 0x00, 0x04, 0x0b, 0x08, 0x00, 0x01, 0x00, 0x00, 0x00
        /*0020*/ 	.byte	0x00, 0x00, 0x00, 0x00


//--------------------- .nv.info._Z10SolvingODEPfS_ --------------------------
	.section	.nv.info._Z10SolvingODEPfS_,"",@"SHT_CUDA_INFO"
	.sectionflags	@""
	.align	4


	//----- nvinfo : EIATTR_CUDA_API_VERSION
	.align		4
        /*0000*/ 	.byte	0x04, 0x37
        /*0002*/ 	.short	(.L_15 - .L_14)
.L_14:
        /*0004*/ 	.word	0x00000082


	//----- nvinfo : EIATTR_KPARAM_INFO
	.align		4
.L_15:
        /*0008*/ 	.byte	0x04, 0x17
        /*000a*/ 	.short	(.L_17 - .L_16)
.L_16:
        /*000c*/ 	.word	0x00000000
        /*0010*/ 	.short	0x0001
        /*0012*/ 	.short	0x0008
        /*0014*/ 	.byte	0x00, 0xf5, 0x21, 0x00


	//----- nvinfo : EIATTR_KPARAM_INFO
	.align		4
.L_17:
        /*0018*/ 	.byte	0x04, 0x17
        /*001a*/ 	.short	(.L_19 - .L_18)
.L_18:
        /*001c*/ 	.word	0x00000000
        /*0020*/ 	.short	0x0000
        /*0022*/ 	.short	0x0000
        /*0024*/ 	.byte	0x00, 0xf5, 0x21, 0x00


	//----- nvinfo : EIATTR_SPARSE_MMA_MASK
	.align		4
.L_19:
        /*0028*/ 	.byte	0x03, 0x50
        /*002a*/ 	.short	0x0000


	//----- nvinfo : EIATTR_MAXREG_COUNT
	.align		4
        /*002c*/ 	.byte	0x03, 0x1b
        /*002e*/ 	.short	0x00ff


	//----- nvinfo : EIATTR_NUM_BARRIERS
	.align		4
        /*0030*/ 	.byte	0x02, 0x4c
        /*0032*/ 	.byte	0x01
	.zero		1


	//----- nvinfo : EIATTR_MERCURY_ISA_VERSION
	.align		4
        /*0034*/ 	.byte	0x03, 0x5f
        /*0036*/ 	.short	0x0101


	//----- nvinfo : EIATTR_VRC_CTA_INIT_COUNT
	.align		4
        /*0038*/ 	.byte	0x02, 0x4a
	.zero		1
	.zero		1


	//----- nvinfo : EIATTR_EXIT_INSTR_OFFSETS
	.align		4
        /*003c*/ 	.byte	0x04, 0x1c
        /*003e*/ 	.short	(.L_21 - .L_20)


	//   ....[0]....
.L_20:
        /*0040*/ 	.word	0x000005e0


	//----- nvinfo : EIATTR_CRS_STACK_SIZE
	.align		4
.L_21:
        /*0044*/ 	.byte	0x04, 0x1e
        /*0046*/ 	.short	(.L_23 - .L_22)
.L_22:
        /*0048*/ 	.word	0x00000000


	//----- nvinfo : EIATTR_CBANK_PARAM_SIZE
	.align		4
.L_23:
        /*004c*/ 	.byte	0x03, 0x19
        /*004e*/ 	.short	0x0010


	//----- nvinfo : EIATTR_PARAM_CBANK
	.align		4
        /*0050*/ 	.byte	0x04, 0x0a
        /*0052*/ 	.short	(.L_25 - .L_24)
	.align		4
.L_24:
        /*0054*/ 	.word	index@(.nv.constant0._Z10SolvingODEPfS_)
        /*0058*/ 	.short	0x0380
        /*005a*/ 	.short	0x0010


	//----- nvinfo : EIATTR_SW_WAR
	.align		4
.L_25:
        /*005c*/ 	.byte	0x04, 0x36
        /*005e*/ 	.short	(.L_27 - .L_26)
.L_26:
        /*0060*/ 	.word	0x00000008
.L_27:


//--------------------- .nv.info._Z10DerivativePfS_ --------------------------
	.section	.nv.info._Z10DerivativePfS_,"",@"SHT_CUDA_INFO"
	.sectionflags	@""
	.align	4


	//----- nvinfo : EIATTR_CUDA_API_VERSION
	.align		4
        /*0000*/ 	.byte	0x04, 0x37
        /*0002*/ 	.short	(.L_29 - .L_28)
.L_28:
        /*0004*/ 	.word	0x00000082


	//----- nvinfo : EIATTR_KPARAM_INFO
	.align		4
.L_29:
        /*0008*/ 	.byte	0x04, 0x17
        /*000a*/ 	.short	(.L_31 - .L_30)
.L_30:
        /*000c*/ 	.word	0x00000000
        /*0010*/ 	.short	0x0001
        /*0012*/ 	.short	0x0008
        /*0014*/ 	.byte	0x00, 0xf5, 0x21, 0x00


	//----- nvinfo : EIATTR_KPARAM_INFO
	.align		4
.L_31:
        /*0018*/ 	.byte	0x04, 0x17
        /*001a*/ 	.short	(.L_33 - .L_32)
.L_32:
        /*001c*/ 	.word	0x00000000
        /*0020*/ 	.short	0x0000
        /*0022*/ 	.short	0x0000
        /*0024*/ 	.byte	0x00, 0xf5, 0x21, 0x00


	//----- nvinfo : EIATTR_SPARSE_MMA_MASK
	.align		4
.L_33:
        /*0028*/ 	.byte	0x03, 0x50
        /*002a*/ 	.short	0x0000


	//----- nvinfo : EIATTR_MAXREG_COUNT
	.align		4
        /*002c*/ 	.byte	0x03, 0x1b
        /*002e*/ 	.short	0x00ff


	//----- nvinfo : EIATTR_NUM_BARRIERS
	.align		4
        /*0030*/ 	.byte	0x02, 0x4c
        /*0032*/ 	.byte	0x01
	.zero		1


	//----- nvinfo : EIATTR_MERCURY_ISA_VERSION
	.align		4
        /*0034*/ 	.byte	0x03, 0x5f
        /*0036*/ 	.short	0x0101


	//----- nvinfo : EIATTR_VRC_CTA_INIT_COUNT
	.align		4
        /*0038*/ 	.byte	0x02, 0x4a
	.zero		1
	.zero		1


	//----- nvinfo : EIATTR_EXIT_INSTR_OFFSETS
	.align		4
        /*003c*/ 	.byte	0x04, 0x1c
        /*003e*/ 	.short	(.L_35 - .L_34)


	//   ....[0]....
.L_34:
        /*0040*/ 	.word	0x00000fa0


	//----- nvinfo : EIATTR_CRS_STACK_SIZE
	.align		4
.L_35:
        /*0044*/ 	.byte	0x04, 0x1e
        /*0046*/ 	.short	(.L_37 - .L_36)
.L_36:
        /*0048*/ 	.word	0x00000000


	//----- nvinfo : EIATTR_CBANK_PARAM_SIZE
	.align		4
.L_37:
        /*004c*/ 	.byte	0x03, 0x19
        /*004e*/ 	.short	0x0010


	//----- nvinfo : EIATTR_PARAM_CBANK
	.align		4
        /*0050*/ 	.byte	0x04, 0x0a
        /*0052*/ 	.short	(.L_39 - .L_38)
	.align		4
.L_38:
        /*0054*/ 	.word	index@(.nv.constant0._Z10DerivativePfS_)
        /*0058*/ 	.short	0x0380
        /*005a*/ 	.short	0x0010


	//----- nvinfo : EIATTR_SW_WAR
	.align		4
.L_39:
        /*005c*/ 	.byte	0x04, 0x36
        /*005e*/ 	.short	(.L_41 - .L_40)
.L_40:
        /*0060*/ 	.word	0x00000008
.L_41:


//--------------------- .nv.callgraph             --------------------------
	.section	.nv.callgraph,"",@"SHT_CUDA_CALLGRAPH"
	.align	4
	.sectionentsize	8
	.align		4
        /*0000*/ 	.word	0x00000000
	.align		4
        /*0004*/ 	.word	0xffffffff
	.align		4
        /*0008*/ 	.word	0x00000000
	.align		4
        /*000c*/ 	.word	0xfffffffe
	.align		4
        /*0010*/ 	.word	0x00000000
	.align		4
        /*0014*/ 	.word	0xfffffffd
	.align		4
        /*0018*/ 	.word	0x00000000
	.align		4
        /*001c*/ 	.word	0xfffffffc


//--------------------- .text._Z10SolvingODEPfS_  --------------------------
	.section	.text._Z10SolvingODEPfS_,"ax",@progbits
	.align	128
        .global         _Z10SolvingODEPfS_
        .type           _Z10SolvingODEPfS_,@function
        .size           _Z10SolvingODEPfS_,(.L_x_38 - _Z10SolvingODEPfS_)
        .other          _Z10SolvingODEPfS_,@"STO_CUDA_ENTRY STV_DEFAULT"
_Z10SolvingODEPfS_:
.text._Z10SolvingODEPfS_:
[----:B------:R-:W-:Y:S01]  /*0000*/  LDC R1, c[0x0][0x37c] ;  /* 0x0000df00ff017b82 */ /* 0x000fe20000000800 */
[----:B------:R-:W0:Y:S07]  /*0010*/  S2R R3, SR_TID.X ;  /* 0x0000000000037919 */ /* 0x000e2e0000002100 */
[----:B------:R-:W0:Y:S01]  /*0020*/  S2UR UR4, SR_CTAID.X ;  /* 0x00000000000479c3 */ /* 0x000e220000002500 */
[----:B------:R-:W1:Y:S01]  /*0030*/  LDCU.128 UR8, c[0x0][0x380] ;  /* 0x00007000ff0877ac */ /* 0x000e620008000c00 */
[----:B------:R-:W-:Y:S01]  /*0040*/  BSSY.RECONVERGENT B0, `(.L_x_0) ;  /* 0x0000058000007945 */ /* 0x000fe20003800200 */
[----:B------:R-:W2:Y:S05]  /*0050*/  LDCU.64 UR12, c[0x0][0x358] ;  /* 0x00006b00ff0c77ac */ /* 0x000eaa0008000a00 */
[----:B------:R-:W0:Y:S01]  /*0060*/  LDC R0, c[0x0][0x360] ;  /* 0x0000d800ff007b82 */ /* 0x000e220000000800 */
[----:B-1----:R-:W-:-:S04]  /*0070*/  UIADD3 UR6, UP0, UPT, UR8, 0x10, URZ ;  /* 0x0000001008067890 */ /* 0x002fc8000ff1e0ff */
[----:B------:R-:W-:Y:S01]  /*0080*/  UIADD3.X UR7, UPT, UPT, URZ, UR9, URZ, UP0, !UPT ;  /* 0x00000009ff077290 */ /* 0x000fe200087fe4ff */
[----:B0-----:R-:W-:Y:S01]  /*0090*/  IMAD R0, R0, UR4, R3 ;  /* 0x0000000400007c24 */ /* 0x001fe2000f8e0203 */
[----:B------:R-:W-:-:S03]  /*00a0*/  UIADD3 UR4, UP1, UPT, UR10, 0x10, URZ ;  /* 0x000000100a047890 */ /* 0x000fc6000ff3e0ff */
[----:B------:R-:W-:Y:S01]  /*00b0*/  IMAD.SHL.U32 R0, R0, 0x4, RZ ;  /* 0x0000000400007824 */ /* 0x000fe200078e00ff */
[----:B------:R-:W-:-:S03]  /*00c0*/  UIADD3.X UR5, UPT, UPT, URZ, UR11, URZ, UP1, !UPT ;  /* 0x0000000bff057290 */ /* 0x000fc60008ffe4ff */
[----:B--2---:R-:W-:-:S09]  /*00d0*/  VIADD R2, R0, 0x3 ;  /* 0x0000000300027836 */ /* 0x004fd20000000000 */
.L_x_2:
[C---:B------:R-:W-:Y:S01]  /*00e0*/  SHF.L.U32 R3, R0.reuse, 0xa, RZ ;  /* 0x0000000a00037819 */ /* 0x040fe200000006ff */
[----:B------:R-:W-:Y:S01]  /*00f0*/  IMAD.U32 R4, RZ, RZ, UR6 ;  /* 0x00000006ff047e24 */ /* 0x000fe2000f8e00ff */
[----:B------:R-:W-:Y:S01]  /*0100*/  MOV R5, UR7 ;  /* 0x0000000700057c02 */ /* 0x000fe20008000f00 */
[----:B------:R-:W-:Y:S01]  /*0110*/  IMAD.U32 R6, RZ, RZ, UR4 ;  /* 0x00000004ff067e24 */ /* 0x000fe2000f8e00ff */
[----:B------:R-:W-:Y:S02]  /*0120*/  MOV R7, UR5 ;  /* 0x0000000500077c02 */ /* 0x000fe40008000f00 */
[----:B------:R-:W-:Y:S01]  /*0130*/  ISETP.NE.AND P3, PT, R0, R2, PT ;  /* 0x000000020000720c */ /* 0x000fe20003f65270 */
[----:B------:R-:W-:-:S04]  /*0140*/  IMAD.WIDE R4, R3, 0x4, R4 ;  /* 0x0000000403047825 */ /* 0x000fc800078e0204 */
[----:B------:R-:W-:-:S04]  /*0150*/  IMAD.WIDE R6, R3, 0x4, R6 ;  /* 0x0000000403067825 */ /* 0x000fc800078e0206 */
[----:B------:R-:W-:Y:S02]  /*0160*/  HFMA2 R3, -RZ, RZ, 0, 0 ;  /* 0x00000000ff037431 */ /* 0x000fe400000001ff */
[----:B------:R-:W-:Y:S02]  /*0170*/  IMAD.MOV.U32 R8, RZ, RZ, R4 ;  /* 0x000000ffff087224 */ /* 0x000fe400078e0004 */
[----:B------:R-:W-:-:S07]  /*0180*/  VIADD R0, R0, 0x1 ;  /* 0x0000000100007836 */ /* 0x000fce0000000000 */
.L_x_1:
[----:B------:R-:W-:Y:S01]  /*0190*/  MOV R4, R8 ;  /* 0x0000000800047202 */ /* 0x000fe20000000f00 */
[----:B------:R-:W2:Y:S04]  /*01a0*/  LDG.E R15, desc[UR12][R6.64+-0x10] ;  /* 0xfffff00c060f7981 */ /* 0x000ea8000c1e1900 */
[----:B------:R-:W3:Y:S01]  /*01b0*/  LDG.E R14, desc[UR12][R4.64+-0x10] ;  /* 0xfffff00c040e7981 */ /* 0x000ee2000c1e1900 */
[----:B------:R-:W-:Y:S01]  /*01c0*/  UMOV UR8, 0x9999999a ;  /* 0x9999999a00087882 */ /* 0x000fe20000000000 */
[----:B------:R-:W-:Y:S02]  /*01d0*/  UMOV UR9, 0x3fa99999 ;  /* 0x3fa9999900097882 */ /* 0x000fe40000000000 */
[----:B------:R-:W4:Y:S01]  /*01e0*/  LDG.E R16, desc[UR12][R4.64+-0xc] ;  /* 0xfffff40c04107981 */ /* 0x000f22000c1e1900 */
[----:B--2---:R-:W-:Y:S08]  /*01f0*/  F2F.F64.F32 R10, R15 ;  /* 0x0000000f000a7310 */ /* 0x004ff00000201800 */
[----:B---3--:R0:W1:Y:S02]  /*0200*/  F2F.F64.F32 R8, R14 ;  /* 0x0000000e00087310 */ /* 0x0080640000201800 */
[----:B0-----:R-:W2:Y:S01]  /*0210*/  LDG.E R14, desc[UR12][R4.64+-0x8] ;  /* 0xfffff80c040e7981 */ /* 0x001ea2000c1e1900 */
[----:B-1----:R-:W-:-:S06]  /*0220*/  DFMA R8, R10, UR8, R8 ;  /* 0x000000080a087c2b */ /* 0x002fcc0008000008 */
[----:B------:R-:W0:Y:S02]  /*0230*/  F2F.F32.F64 R17, R8 ;  /* 0x0000000800117310 */ /* 0x000e240000301000 */
[----:B0-----:R0:W-:Y:S04]  /*0240*/  STG.E desc[UR12][R4.64+-0x10], R17 ;  /* 0xfffff01104007986 */ /* 0x0011e8000c10190c */
[----:B------:R-:W3:Y:S02]  /*0250*/  LDG.E R18, desc[UR12][R6.64+-0xc] ;  /* 0xfffff40c06127981 */ /* 0x000ee4000c1e1900 */
[----:B----4-:R1:W-:Y:S02]  /*0260*/  F2F.F64.F32 R10, R16 ;  /* 0x00000010000a7310 */ /* 0x0103e40000201800 */
[----:B-1----:R-:W4:Y:S06]  /*0270*/  LDG.E R16, desc[UR12][R4.64+-0x4] ;  /* 0xfffffc0c04107981 */ /* 0x002f2c000c1e1900 */
[----:B---3--:R-:W1:Y:S02]  /*0280*/  F2F.F64.F32 R12, R18 ;  /* 0x00000012000c7310 */ /* 0x008e640000201800 */
[----:B-1----:R-:W-:-:S06]  /*0290*/  DFMA R10, R12, UR8, R10 ;  /* 0x000000080c0a7c2b */ /* 0x002fcc000800000a */
[----:B------:R-:W1:Y:S02]  /*02a0*/  F2F.F32.F64 R19, R10 ;  /* 0x0000000a00137310 */ /* 0x000e640000301000 */
[----:B-1----:R1:W-:Y:S04]  /*02b0*/  STG.E desc[UR12][R4.64+-0xc], R19 ;  /* 0xfffff41304007986 */ /* 0x0023e8000c10190c */
[----:B------:R-:W3:Y:S02]  /*02c0*/  LDG.E R15, desc[UR12][R6.64+-0x8] ;  /* 0xfffff80c060f7981 */ /* 0x000ee4000c1e1900 */
[----:B--2---:R2:W-:Y:S08]  /*02d0*/  F2F.F64.F32 R8, R14 ;  /* 0x0000000e00087310 */ /* 0x0045f00000201800 */
[----:B----4-:R4:W-:Y:S01]  /*02e0*/  F2F.F64.F32 R10, R16 ;  /* 0x00000010000a7310 */ /* 0x0109e20000201800 */
[----:B--2---:R-:W2:Y:S04]  /*02f0*/  LDG.E R14, desc[UR12][R4.64] ;  /* 0x0000000c040e7981 */ /* 0x004ea8000c1e1900 */
[----:B----4-:R-:W4:Y:S03]  /*0300*/  LDG.E R16, desc[UR12][R4.64+0x4] ;  /* 0x0000040c04107981 */ /* 0x010f26000c1e1900 */
[----:B---3--:R-:W3:Y:S02]  /*0310*/  F2F.F64.F32 R12, R15 ;  /* 0x0000000f000c7310 */ /* 0x008ee40000201800 */
[----:B---3--:R-:W-:-:S06]  /*0320*/  DFMA R8, R12, UR8, R8 ;  /* 0x000000080c087c2b */ /* 0x008fcc0008000008 */
[----:B0-----:R-:W0:Y:S02]  /*0330*/  F2F.F32.F64 R17, R8 ;  /* 0x0000000800117310 */ /* 0x001e240000301000 */
[----:B0-----:R0:W-:Y:S04]  /*0340*/  STG.E desc[UR12][R4.64+-0x8], R17 ;  /* 0xfffff81104007986 */ /* 0x0011e8000c10190c */
[----:B------:R-:W3:Y:S02]  /*0350*/  LDG.E R18, desc[UR12][R6.64+-0x4] ;  /* 0xfffffc0c06127981 */ /* 0x000ee4000c1e1900 */
[----:B---3--:R-:W3:Y:S02]  /*0360*/  F2F.F64.F32 R12, R18 ;  /* 0x00000012000c7310 */ /* 0x008ee40000201800 */
[----:B---3--:R-:W-:-:S06]  /*0370*/  DFMA R10, R12, UR8, R10 ;  /* 0x000000080c0a7c2b */ /* 0x008fcc000800000a */
[----:B-1----:R-:W1:Y:S02]  /*0380*/  F2F.F32.F64 R19, R10 ;  /* 0x0000000a00137310 */ /* 0x002e640000301000 */
        /* <DEDUP_REMOVED lines=9> */
[----:B0-----:R-:W-:Y:S04]  /*0420*/  STG.E desc[UR12][R4.64], R17 ;  /* 0x0000001104007986 */ /* 0x001fe8000c10190c */
[----:B------:R-:W3:Y:S02]  /*0430*/  LDG.E R18, desc[UR12][R6.64+0x4] ;  /* 0x0000040c06127981 */ /* 0x000ee4000c1e1900 */
[----:B---3--:R-:W0:Y:S02]  /*0440*/  F2F.F64.F32 R12, R18 ;  /* 0x00000012000c7310 */ /* 0x008e240000201800 */
[----:B0-----:R-:W-:-:S06]  /*0450*/  DFMA R10, R12, UR8, R10 ;  /* 0x000000080c0a7c2b */ /* 0x001fcc000800000a */
[----:B-1----:R-:W0:Y:S02]  /*0460*/  F2F.F32.F64 R19, R10 ;  /* 0x0000000a00137310 */ /* 0x002e240000301000 */
[----:B0-----:R-:W-:Y:S04]  /*0470*/  STG.E desc[UR12][R4.64+0x4], R19 ;  /* 0x0000041304007986 */ /* 0x001fe8000c10190c */
[----:B------:R-:W3:Y:S02]  /*0480*/  LDG.E R15, desc[UR12][R6.64+0x8] ;  /* 0x0000080c060f7981 */ /* 0x000ee4000c1e1900 */
[----:B--2---:R-:W-:Y:S08]  /*0490*/  F2F.F64.F32 R8, R14 ;  /* 0x0000000e00087310 */ /* 0x004ff00000201800 */
[----:B---3--:R-:W0:Y:S02]  /*04a0*/  F2F.F64.F32 R12, R15 ;  /* 0x0000000f000c7310 */ /* 0x008e240000201800 */
[----:B0-----:R-:W-:-:S10]  /*04b0*/  DFMA R8, R12, UR8, R8 ;  /* 0x000000080c087c2b */ /* 0x001fd40008000008 */
[----:B------:R-:W0:Y:S02]  /*04c0*/  F2F.F32.F64 R9, R8 ;  /* 0x0000000800097310 */ /* 0x000e240000301000 */
[----:B0-----:R-:W-:Y:S04]  /*04d0*/  STG.E desc[UR12][R4.64+0x8], R9 ;  /* 0x0000080904007986 */ /* 0x001fe8000c10190c */
[----:B------:R0:W2:Y:S02]  /*04e0*/  LDG.E R12, desc[UR12][R6.64+0xc] ;  /* 0x00000c0c060c7981 */ /* 0x0000a4000c1e1900 */
[----:B----4-:R-:W-:Y:S01]  /*04f0*/  F2F.F64.F32 R10, R16 ;  /* 0x00000010000a7310 */ /* 0x010fe20000201800 */
[----:B------:R-:W-:-:S05]  /*0500*/  VIADD R3, R3, 0x8 ;  /* 0x0000000803037836 */ /* 0x000fca0000000000 */
[----:B------:R-:W-:Y:S02]  /*0510*/  ISETP.NE.AND P0, PT, R3, 0x400, PT ;  /* 0x000004000300780c */ /* 0x000fe40003f05270 */
[----:B------:R-:W-:Y:S02]  /*0520*/  IADD3 R8, P1, PT, R4, 0x20, RZ ;  /* 0x0000002004087810 */ /* 0x000fe40007f3e0ff */
[----:B0-----:R-:W-:-:S04]  /*0530*/  IADD3 R6, P2, PT, R6, 0x20, RZ ;  /* 0x0000002006067810 */ /* 0x001fc80007f5e0ff */
[----:B------:R-:W-:Y:S01]  /*0540*/  IADD3.X R7, PT, PT, RZ, R7, RZ, P2, !PT ;  /* 0x00000007ff077210 */ /* 0x000fe200017fe4ff */
[----:B--2---:R-:W0:Y:S02]  /*0550*/  F2F.F64.F32 R12, R12 ;  /* 0x0000000c000c7310 */ /* 0x004e240000201800 */
[----:B0-----:R-:W-:-:S10]  /*0560*/  DFMA R10, R12, UR8, R10 ;  /* 0x000000080c0a7c2b */ /* 0x001fd4000800000a */
[----:B------:R-:W0:Y:S02]  /*0570*/  F2F.F32.F64 R11, R10 ;  /* 0x0000000a000b7310 */ /* 0x000e240000301000 */
[----:B0-----:R0:W-:Y:S02]  /*0580*/  STG.E desc[UR12][R4.64+0xc], R11 ;  /* 0x00000c0b04007986 */ /* 0x0011e4000c10190c */
[----:B0-----:R-:W-:Y:S01]  /*0590*/  IADD3.X R5, PT, PT, RZ, R5, RZ, P1, !PT ;  /* 0x00000005ff057210 */ /* 0x001fe20000ffe4ff */
[----:B------:R-:W-:Y:S06]  /*05a0*/  @P0 BRA `(.L_x_1) ;  /* 0xfffffff800f80947 */ /* 0x000fec000383ffff */
[----:B------:R-:W-:Y:S05]  /*05b0*/  @P3 BRA `(.L_x_2) ;  /* 0xfffffff800c83947 */ /* 0x000fea000383ffff */
[----:B------:R-:W-:Y:S05]  /*05c0*/  BSYNC.RECONVERGENT B0 ;  /* 0x0000000000007941 */ /* 0x000fea0003800200 */
.L_x_0:
[----:B------:R-:W-:Y:S06]  /*05d0*/  BAR.SYNC.DEFER_BLOCKING 0x0 ;  /* 0x0000000000007b1d */ /* 0x000fec0000010000 */
[----:B------:R-:W-:Y:S05]  /*05e0*/  EXIT ;  /* 0x000000000000794d */ /* 0x000fea0003800000 */
.L_x_3:
[----:B------:R-:W-:-:S00]  /*05f0*/  BRA `(.L_x_3) ;  /* 0xfffffffc00fc7947 */ /* 0x000fc0000383ffff */
[----:B------:R-:W-:-:S00]  /*0600*/  NOP ;  /* 0x0000000000007918 */ /* 0x000fc00000000000 */
[----:B------:R-:W-:-:S00]  /*0610*/  NOP ;  /* 0x0000000000007918 */ /* 0x000fc00000000000 */
[----:B------:R-:W-:-:S00]  /*0620*/  NOP ;  /* 0x0000000000007918 */ /* 0x000fc00000000000 */
[----:B------:R-:W-:-:S00]  /*0630*/  NOP ;  /* 0x0000000000007918 */ /* 0x000fc00000000000 */
[----:B------:R-:W-:-:S00]  /*0640*/  NOP ;  /* 0x0000000000007918 */ /* 0x000fc00000000000 */
[----:B------:R-:W-:-:S00]  /*0650*/  NOP ;  /* 0x0000000000007918 */ /* 0x000fc00000000000 */
[----:B------:R-:W-:-:S00]  /*0660*/  NOP ;  /* 0x0000000000007918 */ /* 0x000fc00000000000 */
[----:B------:R-:W-:-:S00]  /*0670*/  NOP ;  /* 0x0000000000007918 */ /* 0x000fc00000000000 */
.L_x_38:


//--------------------- .text._Z10DerivativePfS_  --------------------------
	.section	.text._Z10DerivativePfS_,"ax",@progbits
	.align	128
        .global         _Z10DerivativePfS_
        .type           _Z10DerivativePfS_,@function
        .size           _Z10DerivativePfS_,(.L_x_37 - _Z10DerivativePfS_)
        .other          _Z10DerivativePfS_,@"STO_CUDA_ENTRY STV_DEFAULT"
_Z10DerivativePfS_:
.text._Z10DerivativePfS_:
        /* <DEDUP_REMOVED lines=8> */
[----:B------:R-:W-:Y:S02]  /*0080*/  UIADD3.X UR7, UPT, UPT, URZ, UR9, URZ, UP0, !UPT ;  /* 0x00000009ff077290 */ /* 0x000fe400087fe4ff */
[----:B------:R-:W-:-:S04]  /*0090*/  IMAD.U32 R16, RZ, RZ, UR6 ;  /* 0x00000006ff107e24 */ /* 0x000fc8000f8e00ff */
[----:B------:R-:W-:Y:S02]  /*00a0*/  IMAD.U32 R17, RZ, RZ, UR7 ;  /* 0x00000007ff117e24 */ /* 0x000fe4000f8e00ff */
[----:B0-----:R-:W-:Y:S01]  /*00b0*/  IMAD R2, R2, UR4, R3 ;  /* 0x0000000402027c24 */ /* 0x001fe2000f8e0203 */
[----:B------:R-:W-:-:S03]  /*00c0*/  UIADD3 UR4, UP1, UPT, UR10, 0x8, URZ ;  /* 0x000000080a047890 */ /* 0x000fc6000ff3e0ff */
[----:B------:R-:W-:Y:S01]  /*00d0*/  IMAD.SHL.U32 R2, R2, 0x4, RZ ;  /* 0x0000000402027824 */ /* 0x000fe200078e00ff */
[----:B------:R-:W-:-:S04]  /*00e0*/  UIADD3.X UR5, UPT, UPT, URZ, UR11, URZ, UP1, !UPT ;  /* 0x0000000bff057290 */ /* 0x000fc80008ffe4ff */
[----:B--2---:R-:W-:-:S08]  /*00f0*/  IADD3 R3, PT, PT, R2, 0x3, RZ ;  /* 0x0000000302037810 */ /* 0x004fd00007ffe0ff */
.L_x_30:
[----:B------:R-:W-:Y:S02]  /*0100*/  IMAD.SHL.U32 R9, R2, 0x400, RZ ;  /* 0x0000040002097824 */ /* 0x000fe400078e00ff */
[----:B------:R-:W-:Y:S02]  /*0110*/  IMAD.U32 R6, RZ, RZ, UR4 ;  /* 0x00000004ff067e24 */ /* 0x000fe4000f8e00ff */
[----:B------:R-:W-:Y:S01]  /*0120*/  IMAD.U32 R7, RZ, RZ, UR5 ;  /* 0x00000005ff077e24 */ /* 0x000fe2000f8e00ff */
[C---:B0-----:R-:W-:Y:S01]  /*0130*/  IADD3 R13, PT, PT, R9.reuse, 0x400, RZ ;  /* 0x00000400090d7810 */ /* 0x041fe20007ffe0ff */
[----:B------:R-:W-:-:S04]  /*0140*/  IMAD.WIDE R4, R9, 0x4, R16 ;  /* 0x0000000409047825 */ /* 0x000fc800078e0210 */
[C---:B------:R-:W-:Y:S02]  /*0150*/  VIADD R11, R9.reuse, 0xfffffc00 ;  /* 0xfffffc00090b7836 */ /* 0x040fe40000000000 */
[----:B------:R-:W-:-:S04]  /*0160*/  IMAD.WIDE R6, R9, 0x4, R6 ;  /* 0x0000000409067825 */ /* 0x000fc800078e0206 */
[----:B------:R-:W-:-:S04]  /*0170*/  IMAD.WIDE R8, R13, 0x4, R16 ;  /* 0x000000040d087825 */ /* 0x000fc800078e0210 */
[----:B------:R-:W-:Y:S01]  /*0180*/  IMAD.MOV.U32 R14, RZ, RZ, R4 ;  /* 0x000000ffff0e7224 */ /* 0x000fe200078e0004 */
[----:B------:R-:W-:Y:S01]  /*0190*/  MOV R10, R8 ;  /* 0x00000008000a7202 */ /* 0x000fe20000000f00 */
[----:B------:R-:W-:Y:S02]  /*01a0*/  IMAD.MOV.U32 R15, RZ, RZ, R5 ;  /* 0x000000ffff0f7224 */ /* 0x000fe400078e0005 */
[----:B------:R-:W-:-:S04]  /*01b0*/  IMAD.WIDE R4, R11, 0x4, R16 ;  /* 0x000000040b047825 */ /* 0x000fc800078e0210 */
[----:B------:R-:W-:Y:S02]  /*01c0*/  IMAD.MOV.U32 R11, RZ, RZ, R9 ;  /* 0x000000ffff0b7224 */ /* 0x000fe400078e0009 */
[----:B------:R-:W-:Y:S01]  /*01d0*/  IMAD.MOV.U32 R8, RZ, RZ, R4 ;  /* 0x000000ffff087224 */ /* 0x000fe200078e0004 */
[----:B------:R-:W-:Y:S01]  /*01e0*/  MOV R4, 0xfffffc00 ;  /* 0xfffffc0000047802 */ /* 0x000fe20000000f00 */
[----:B------:R-:W-:Y:S02]  /*01f0*/  IMAD.MOV.U32 R9, RZ, RZ, R5 ;  /* 0x000000ffff097224 */ /* 0x000fe400078e0005 */
[----:B------:R-:W-:-:S07]  /*0200*/  IMAD.MOV.U32 R5, RZ, RZ, 0xff0 ;  /* 0x00000ff0ff057424 */ /* 0x000fce00078e00ff */
.L_x_29:
[----:B0-----:R0:W5:Y:S01]  /*0210*/  LDG.E R25, desc[UR12][R14.64+-0x8] ;  /* 0xfffff80c0e197981 */ /* 0x001162000c1e1900 */
[----:B------:R-:W-:Y:S01]  /*0220*/  ISETP.NE.AND P1, PT, R2, RZ, PT ;  /* 0x000000ff0200720c */ /* 0x000fe20003f25270 */
[----:B------:R-:W-:Y:S04]  /*0230*/  BSSY.RECONVERGENT B2, `(.L_x_5) ;  /* 0x000000d000027945 */ /* 0x000fe80003800200 */
[----:B------:R-:W-:Y:S01]  /*0240*/  BSSY.RELIABLE B0, `(.L_x_6) ;  /* 0x000000a000007945 */ /* 0x000fe20003800100 */
[----:B------:R-:W-:Y:S02]  /*0250*/  HFMA2 R0, -RZ, RZ, 2.890625, 0 ;  /* 0x41c80000ff007431 */ /* 0x000fe400000001ff */
[----:B------:R-:W-:Y:S02]  /*0260*/  IMAD.MOV.U32 R12, RZ, RZ, R6 ;  /* 0x000000ffff0c7224 */ /* 0x000fe400078e0006 */
[----:B------:R-:W-:-:S03]  /*0270*/  IMAD.MOV.U32 R13, RZ, RZ, R7 ;  /* 0x000000ffff0d7224 */ /* 0x000fc600078e0007 */
[----:B0-----:R-:W-:Y:S05]  /*0280*/  @!P1 BRA `(.L_x_7) ;  /* 0x0000000000149947 */ /* 0x001fea0003800000 */
[----:B------:R0:W5:Y:S01]  /*0290*/  LDG.E R0, desc[UR12][R8.64+-0x8] ;  /* 0xfffff80c08007981 */ /* 0x000162000c1e1900 */
[----:B------:R-:W-:Y:S01]  /*02a0*/  ISETP.NE.AND P0, PT, R2, 0x3ff, PT ;  /* 0x000003ff0200780c */ /* 0x000fe20003f05270 */
[----:B------:R-:W-:-:S12]  /*02b0*/  IMAD.MOV.U32 R23, RZ, RZ, 0x41c80000 ;  /* 0x41c80000ff177424 */ /* 0x000fd800078e00ff */
[----:B------:R-:W-:Y:S05]  /*02c0*/  @!P0 BREAK.RELIABLE B0 ;  /* 0x0000000000008942 */ /* 0x000fea0003800100 */
[----:B0-----:R-:W-:Y:S05]  /*02d0*/  @!P0 BRA `(.L_x_8) ;  /* 0x0000000000088947 */ /* 0x001fea0003800000 */
.L_x_7:
[----:B------:R-:W-:Y:S05]  /*02e0*/  BSYNC.RELIABLE B0 ;  /* 0x0000000000007941 */ /* 0x000fea0003800100 */
.L_x_6:
[----:B------:R0:W5:Y:S02]  /*02f0*/  LDG.E R23, desc[UR12][R10.64+-0x8] ;  /* 0xfffff80c0a177981 */ /* 0x000164000c1e1900 */
.L_x_8:
[----:B------:R-:W-:Y:S05]  /*0300*/  BSYNC.RECONVERGENT B2 ;  /* 0x0000000000027941 */ /* 0x000fea0003800200 */
.L_x_5:
[----:B------:R-:W-:Y:S01]  /*0310*/  ISETP.NE.AND P0, PT, R4, -0x400, PT ;  /* 0xfffffc000400780c */ /* 0x000fe20003f05270 */
[----:B------:R-:W-:Y:S01]  /*0320*/  IMAD.MOV.U32 R22, RZ, RZ, 0x41c80000 ;  /* 0x41c80000ff167424 */ /* 0x000fe200078e00ff */
[----:B------:R-:W2:Y:S11]  /*0330*/  LDG.E R27, desc[UR12][R14.64+-0x4] ;  /* 0xfffffc0c0e1b7981 */ /* 0x000eb6000c1e1900 */
[----:B------:R-:W3:Y:S01]  /*0340*/  @P0 LDG.E R22, desc[UR12][R14.64+-0xc] ;  /* 0xfffff40c0e160981 */ /* 0x000ee2000c1e1900 */
[----:B------:R-:W1:Y:S01]  /*0350*/  MUFU.RCP64H R19, 0.0015999991446733474731 ;  /* 0x3f5a36e200137908 */ /* 0x000e620000001800 */
[----:B------:R-:W-:Y:S01]  /*0360*/  IMAD.MOV.U32 R6, RZ, RZ, -0x14e3bcd3 ;  /* 0xeb1c432dff067424 */ /* 0x000fe200078e00ff */
[----:B------:R-:W-:Y:S01]  /*0370*/  MOV R7, 0x3f5a36e2 ;  /* 0x3f5a36e200077802 */ /* 0x000fe20000000f00 */
[----:B------:R-:W-:-:S02]  /*0380*/  IMAD.MOV.U32 R18, RZ, RZ, 0x1 ;  /* 0x00000001ff127424 */ /* 0x000fc400078e00ff */
[----:B-----5:R-:W-:-:S04]  /*0390*/  FADD R23, R23, R0 ;  /* 0x0000000017177221 */ /* 0x020fc80000000000 */
[----:B-1----:R-:W-:-:S08]  /*03a0*/  DFMA R20, R18, -R6, 1 ;  /* 0x3ff000001214742b */ /* 0x002fd00000000806 */
[----:B------:R-:W-:-:S08]  /*03b0*/  DFMA R20, R20, R20, R20 ;  /* 0x000000141414722b */ /* 0x000fd00000000014 */
[----:B------:R-:W-:Y:S01]  /*03c0*/  DFMA R18, R18, R20, R18 ;  /* 0x000000141212722b */ /* 0x000fe20000000012 */
[----:B------:R-:W-:Y:S01]  /*03d0*/  UMOV UR6, 0xd2f1a9fc ;  /* 0xd2f1a9fc00067882 */ /* 0x000fe20000000000 */
[----:B------:R-:W-:Y:S01]  /*03e0*/  UMOV UR7, 0x3f60624d ;  /* 0x3f60624d00077882 */ /* 0x000fe20000000000 */
[----:B------:R-:W-:Y:S01]  /*03f0*/  BSSY.RECONVERGENT B2, `(.L_x_9) ;  /* 0x0000015000027945 */ /* 0x000fe20003800200 */
[----:B---3--:R-:W-:-:S04]  /*0400*/  FADD R22, R23, R22 ;  /* 0x0000001617167221 */ /* 0x008fc80000000000 */
[----:B--2---:R-:W-:-:S04]  /*0410*/  FADD R22, R27, R22 ;  /* 0x000000161b167221 */ /* 0x004fc80000000000 */
[----:B------:R-:W-:-:S04]  /*0420*/  FFMA R0, R25, -4, R22 ;  /* 0xc080000019007823 */ /* 0x000fc80000000016 */
[----:B------:R-:W1:Y:S01]  /*0430*/  F2F.F64.F32 R20, R0 ;  /* 0x0000000000147310 */ /* 0x000e620000201800 */
[----:B------:R-:W-:-:S08]  /*0440*/  DFMA R22, R18, -R6, 1 ;  /* 0x3ff000001216742b */ /* 0x000fd00000000806 */
[----:B------:R-:W-:Y:S02]  /*0450*/  DFMA R18, R18, R22, R18 ;  /* 0x000000161212722b */ /* 0x000fe40000000012 */
[----:B-1----:R-:W-:-:S08]  /*0460*/  DMUL R20, R20, UR6 ;  /* 0x0000000614147c28 */ /* 0x002fd00008000000 */
[----:B------:R-:W-:-:S08]  /*0470*/  DMUL R22, R20, R18 ;  /* 0x0000001214167228 */ /* 0x000fd00000000000 */
[----:B------:R-:W-:-:S08]  /*0480*/  DFMA R6, R22, -R6, R20 ;  /* 0x800000061606722b */ /* 0x000fd00000000014 */
[----:B------:R-:W-:Y:S01]  /*0490*/  DFMA R18, R18, R6, R22 ;  /* 0x000000061212722b */ /* 0x000fe20000000016 */
[----:B------:R-:W-:-:S09]  /*04a0*/  FSETP.GEU.AND P2, PT, |R21|, 6.5827683646048100446e-37, PT ;  /* 0x036000001500780b */ /* 0x000fd20003f4e200 */
[----:B------:R-:W-:-:S05]  /*04b0*/  FFMA R6, RZ, 0.85239994525909423828, R19 ;  /* 0x3f5a36e2ff067823 */ /* 0x000fca0000000013 */
[----:B------:R-:W-:Y:S01]  /*04c0*/  FSETP.GT.AND P0, PT, |R6|, 1.469367938527859385e-39, PT ;  /* 0x001000000600780b */ /* 0x000fe20003f04200 */
[----:B------:R-:W-:Y:S02]  /*04d0*/  IMAD.MOV.U32 R6, RZ, RZ, -0x14e3bcd3 ;  /* 0xeb1c432dff067424 */ /* 0x000fe400078e00ff */
[----:B------:R-:W-:-:S10]  /*04e0*/  IMAD.MOV.U32 R7, RZ, RZ, 0x3f5a36e2 ;  /* 0x3f5a36e2ff077424 */ /* 0x000fd400078e00ff */
[----:B------:R-:W-:Y:S05]  /*04f0*/  @P0 BRA P2, `(.L_x_10) ;  /* 0x0000000000100947 */ /* 0x000fea0001000000 */
[----:B------:R-:W-:-:S07]  /*0500*/  MOV R0, 0x520 ;  /* 0x0000052000007802 */ /* 0x000fce0000000f00 */
[----:B0-----:R-:W-:Y:S05]  /*0510*/  CALL.REL.NOINC `($__internal_0_$__cuda_sm20_div_rn_f64_full) ;  /* 0x0000000800a47944 */ /* 0x001fea0003c00000 */
[----:B------:R-:W-:Y:S01]  /*0520*/  MOV R18, R24 ;  /* 0x0000001800127202 */ /* 0x000fe20000000f00 */
[----:B------:R-:W-:-:S07]  /*0530*/  IMAD.MOV.U32 R19, RZ, RZ, R25 ;  /* 0x000000ffff137224 */ /* 0x000fce00078e0019 */
.L_x_10:
[----:B------:R-:W-:Y:S05]  /*0540*/  BSYNC.RECONVERGENT B2 ;  /* 0x0000000000027941 */ /* 0x000fea0003800200 */
.L_x_9:
[----:B------:R-:W1:Y:S02]  /*0550*/  F2F.F32.F64 R19, R18 ;  /* 0x0000001200137310 */ /* 0x000e640000301000 */
[----:B-1----:R1:W-:Y:S04]  /*0560*/  STG.E desc[UR12][R12.64+-0x8], R19 ;  /* 0xfffff8130c007986 */ /* 0x0023e8000c10190c */
[----:B------:R1:W5:Y:S01]  /*0570*/  LDG.E R27, desc[UR12][R14.64+-0x4] ;  /* 0xfffffc0c0e1b7981 */ /* 0x000362000c1e1900 */
[----:B------:R-:W-:Y:S04]  /*0580*/  BSSY.RECONVERGENT B3, `(.L_x_11) ;  /* 0x000000b000037945 */ /* 0x000fe80003800200 */
[----:B------:R-:W-:Y:S01]  /*0590*/  BSSY.RELIABLE B2, `(.L_x_12) ;  /* 0x0000008000027945 */ /* 0x000fe20003800100 */
[----:B------:R-:W-:-:S03]  /*05a0*/  IMAD.MOV.U32 R0, RZ, RZ, 0x41c80000 ;  /* 0x41c80000ff007424 */ /* 0x000fc600078e00ff */
[----:B------:R-:W-:Y:S05]  /*05b0*/  @!P1 BRA `(.L_x_13) ;  /* 0x0000000000149947 */ /* 0x000fea0003800000 */
[----:B------:R2:W5:Y:S01]  /*05c0*/  LDG.E R0, desc[UR12][R8.64+-0x4] ;  /* 0xfffffc0c08007981 */ /* 0x000562000c1e1900 */
[----:B------:R-:W-:Y:S01]  /*05d0*/  ISETP.NE.AND P0, PT, R2, 0x3ff, PT ;  /* 0x000003ff0200780c */ /* 0x000fe20003f05270 */
[----:B------:R-:W-:-:S12]  /*05e0*/  IMAD.MOV.U32 R25, RZ, RZ, 0x41c80000 ;  /* 0x41c80000ff197424 */ /* 0x000fd800078e00ff */
[----:B------:R-:W-:Y:S05]  /*05f0*/  @!P0 BREAK.RELIABLE B2 ;  /* 0x0000000000028942 */ /* 0x000fea0003800100 */
[----:B--2---:R-:W-:Y:S05]  /*0600*/  @!P0 BRA `(.L_x_14) ;  /* 0x0000000000088947 */ /* 0x004fea0003800000 */
.L_x_13:
[----:B------:R-:W-:Y:S05]  /*0610*/  BSYNC.RELIABLE B2 ;  /* 0x0000000000027941 */ /* 0x000fea0003800100 */
.L_x_12:
[----:B------:R2:W5:Y:S02]  /*0620*/  LDG.E R25, desc[UR12][R10.64+-0x4] ;  /* 0xfffffc0c0a197981 */ /* 0x000564000c1e1900 */
.L_x_14:
[----:B------:R-:W-:Y:S05]  /*0630*/  BSYNC.RECONVERGENT B3 ;  /* 0x0000000000037941 */ /* 0x000fea0003800200 */
.L_x_11:
[----:B------:R-:W3:Y:S04]  /*0640*/  LDG.E R26, desc[UR12][R14.64+-0x8] ;  /* 0xfffff80c0e1a7981 */ /* 0x000ee8000c1e1900 */
[----:B------:R-:W4:Y:S01]  /*0650*/  LDG.E R24, desc[UR12][R14.64] ;  /* 0x0000000c0e187981 */ /* 0x000f22000c1e1900 */
[----:B------:R-:W0:Y:S01]  /*0660*/  MUFU.RCP64H R21, 0.0015999991446733474731 ;  /* 0x3f5a36e200157908 */ /* 0x000e220000001800 */
[----:B------:R-:W-:Y:S02]  /*0670*/  HFMA2 R18, -RZ, RZ, -3640, 3.587890625 ;  /* 0xeb1c432dff127431 */ /* 0x000fe400000001ff */
[----:B-1----:R-:W-:Y:S02]  /*0680*/  IMAD.MOV.U32 R19, RZ, RZ, 0x3f5a36e2 ;  /* 0x3f5a36e2ff137424 */ /* 0x002fe400078e00ff */
[----:B-----5:R-:W-:Y:S01]  /*0690*/  FADD R25, R25, R0 ;  /* 0x0000000019197221 */ /* 0x020fe20000000000 */
[----:B------:R-:W-:Y:S01]  /*06a0*/  IMAD.MOV.U32 R20, RZ, RZ, 0x1 ;  /* 0x00000001ff147424 */ /* 0x000fe200078e00ff */
[----:B------:R-:W-:Y:S01]  /*06b0*/  UMOV UR6, 0xd2f1a9fc ;  /* 0xd2f1a9fc00067882 */ /* 0x000fe20000000000 */
[----:B------:R-:W-:Y:S01]  /*06c0*/  UMOV UR7, 0x3f60624d ;  /* 0x3f60624d00077882 */ /* 0x000fe20000000000 */
[----:B------:R-:W-:Y:S01]  /*06d0*/  BSSY.RECONVERGENT B3, `(.L_x_15) ;  /* 0x0000017000037945 */ /* 0x000fe20003800200 */
[----:B------:R-:W-:-:S02]  /*06e0*/  ISETP.NE.AND P1, PT, R2, RZ, PT ;  /* 0x000000ff0200720c */ /* 0x000fc40003f25270 */
[----:B0-----:R-:W-:-:S08]  /*06f0*/  DFMA R22, R20, -R18, 1 ;  /* 0x3ff000001416742b */ /* 0x001fd00000000812 */
[----:B------:R-:W-:-:S08]  /*0700*/  DFMA R22, R22, R22, R22 ;  /* 0x000000161616722b */ /* 0x000fd00000000016 */
[----:B------:R-:W-:Y:S01]  /*0710*/  DFMA R22, R20, R22, R20 ;  /* 0x000000161416722b */ /* 0x000fe20000000014 */
[----:B---3--:R-:W-:-:S04]  /*0720*/  FADD R25, R26, R25 ;  /* 0x000000191a197221 */ /* 0x008fc80000000000 */
[----:B----4-:R-:W-:-:S04]  /*0730*/  FADD R24, R24, R25 ;  /* 0x0000001918187221 */ /* 0x010fc80000000000 */
[----:B------:R-:W-:Y:S01]  /*0740*/  FFMA R0, R27, -4, R24 ;  /* 0xc08000001b007823 */ /* 0x000fe20000000018 */
[----:B------:R-:W-:-:S03]  /*0750*/  DFMA R24, R22, -R18, 1 ;  /* 0x3ff000001618742b */ /* 0x000fc60000000812 */
[----:B------:R-:W0:Y:S05]  /*0760*/  F2F.F64.F32 R20, R0 ;  /* 0x0000000000147310 */ /* 0x000e2a0000201800 */
[----:B------:R-:W-:Y:S02]  /*0770*/  DFMA R24, R22, R24, R22 ;  /* 0x000000181618722b */ /* 0x000fe40000000016 */
[----:B0-----:R-:W-:-:S08]  /*0780*/  DMUL R20, R20, UR6 ;  /* 0x0000000614147c28 */ /* 0x001fd00008000000 */
[----:B------:R-:W-:Y:S02]  /*0790*/  DMUL R22, R24, R20 ;  /* 0x0000001418167228 */ /* 0x000fe40000000000 */
[----:B------:R-:W-:-:S06]  /*07a0*/  FSETP.GEU.AND P2, PT, |R21|, 6.5827683646048100446e-37, PT ;  /* 0x036000001500780b */ /* 0x000fcc0003f4e200 */
[----:B------:R-:W-:-:S08]  /*07b0*/  DFMA R18, R22, -R18, R20 ;  /* 0x800000121612722b */ /* 0x000fd00000000014 */
[----:B------:R-:W-:-:S10]  /*07c0*/  DFMA R18, R24, R18, R22 ;  /* 0x000000121812722b */ /* 0x000fd40000000016 */
[----:B------:R-:W-:-:S05]  /*07d0*/  FFMA R22, RZ, 0.85239994525909423828, R19 ;  /* 0x3f5a36e2ff167823 */ /* 0x000fca0000000013 */
[----:B------:R-:W-:-:S13]  /*07e0*/  FSETP.GT.AND P0, PT, |R22|, 1.469367938527859385e-39, PT ;  /* 0x001000001600780b */ /* 0x000fda0003f04200 */
[----:B------:R-:W-:Y:S05]  /*07f0*/  @P0 BRA P2, `(.L_x_16) ;  /* 0x0000000000100947 */ /* 0x000fea0001000000 */
[----:B------:R-:W-:-:S07]  /*0800*/  MOV R0, 0x820 ;  /* 0x0000082000007802 */ /* 0x000fce0000000f00 */
[----:B--2---:R-:W-:Y:S05]  /*0810*/  CALL.REL.NOINC `($__internal_0_$__cuda_sm20_div_rn_f64_full) ;  /* 0x0000000400e47944 */ /* 0x004fea0003c00000 */
[----:B------:R-:W-:Y:S01]  /*0820*/  IMAD.MOV.U32 R18, RZ, RZ, R24 ;  /* 0x000000ffff127224 */ /* 0x000fe200078e0018 */
[----:B------:R-:W-:-:S07]  /*0830*/  MOV R19, R25 ;  /* 0x0000001900137202 */ /* 0x000fce0000000f00 */
.L_x_16:
[----:B------:R-:W-:Y:S05]  /*0840*/  BSYNC.RECONVERGENT B3 ;  /* 0x0000000000037941 */ /* 0x000fea0003800200 */
.L_x_15:
[----:B------:R-:W0:Y:S02]  /*0850*/  F2F.F32.F64 R19, R18 ;  /* 0x0000001200137310 */ /* 0x000e240000301000 */
[----:B0-----:R0:W-:Y:S04]  /*0860*/  STG.E desc[UR12][R12.64+-0x4], R19 ;  /* 0xfffffc130c007986 */ /* 0x0011e8000c10190c */
        /* <DEDUP_REMOVED lines=9> */
[----:B-1----:R-:W-:Y:S05]  /*0900*/  @!P0 BRA `(.L_x_20) ;  /* 0x0000000000088947 */ /* 0x002fea0003800000 */
.L_x_19:
[----:B------:R-:W-:Y:S05]  /*0910*/  BSYNC.RELIABLE B4 ;  /* 0x0000000000047941 */ /* 0x000fea0003800100 */
.L_x_18:
[----:B------:R1:W5:Y:S02]  /*0920*/  LDG.E R25, desc[UR12][R10.64] ;  /* 0x0000000c0a197981 */ /* 0x000364000c1e1900 */
.L_x_20:
[----:B------:R-:W-:Y:S05]  /*0930*/  BSYNC.RECONVERGENT B3 ;  /* 0x0000000000037941 */ /* 0x000fea0003800200 */
.L_x_17:
[----:B------:R-:W3:Y:S04]  /*0940*/  LDG.E R26, desc[UR12][R14.64+-0x4] ;  /* 0xfffffc0c0e1a7981 */ /* 0x000ee8000c1e1900 */
[----:B------:R-:W4:Y:S01]  /*0950*/  LDG.E R24, desc[UR12][R14.64+0x4] ;  /* 0x0000040c0e187981 */ /* 0x000f22000c1e1900 */
[----:B------:R-:W2:Y:S01]  /*0960*/  MUFU.RCP64H R21, 0.0015999991446733474731 ;  /* 0x3f5a36e200157908 */ /* 0x000ea20000001800 */
[----:B0-----:R-:W-:Y:S02]  /*0970*/  HFMA2 R19, -RZ, RZ, 1.837890625, 0.43017578125 ;  /* 0x3f5a36e2ff137431 */ /* 0x001fe400000001ff */
[----:B------:R-:W-:Y:S02]  /*0980*/  IMAD.MOV.U32 R18, RZ, RZ, -0x14e3bcd3 ;  /* 0xeb1c432dff127424 */ /* 0x000fe400078e00ff */
[----:B-----5:R-:W-:Y:S01]  /*0990*/  FADD R25, R25, R0 ;  /* 0x0000000019197221 */ /* 0x020fe20000000000 */
[----:B------:R-:W-:Y:S01]  /*09a0*/  IMAD.MOV.U32 R20, RZ, RZ, 0x1 ;  /* 0x00000001ff147424 */ /* 0x000fe200078e00ff */
[----:B------:R-:W-:Y:S01]  /*09b0*/  UMOV UR6, 0xd2f1a9fc ;  /* 0xd2f1a9fc00067882 */ /* 0x000fe20000000000 */
[----:B------:R-:W-:Y:S01]  /*09c0*/  UMOV UR7, 0x3f60624d ;  /* 0x3f60624d00077882 */ /* 0x000fe20000000000 */
[----:B------:R-:W-:Y:S01]  /*09d0*/  BSSY.RECONVERGENT B3, `(.L_x_21) ;  /* 0x0000017000037945 */ /* 0x000fe20003800200 */
[----:B------:R-:W-:-:S02]  /*09e0*/  ISETP.NE.AND P1, PT, R2, RZ, PT ;  /* 0x000000ff0200720c */ /* 0x000fc40003f25270 */
[----:B--2---:R-:W-:-:S08]  /*09f0*/  DFMA R22, R20, -R18, 1 ;  /* 0x3ff000001416742b */ /* 0x004fd00000000812 */
        /* <DEDUP_REMOVED lines=17> */
[----:B-1----:R-:W-:Y:S05]  /*0b10*/  CALL.REL.NOINC `($__internal_0_$__cuda_sm20_div_rn_f64_full) ;  /* 0x0000000400247944 */ /* 0x002fea0003c00000 */
[----:B------:R-:W-:Y:S02]  /*0b20*/  IMAD.MOV.U32 R18, RZ, RZ, R24 ;  /* 0x000000ffff127224 */ /* 0x000fe400078e0018 */
[----:B------:R-:W-:-:S07]  /*0b30*/  IMAD.MOV.U32 R19, RZ, RZ, R25 ;  /* 0x000000ffff137224 */ /* 0x000fce00078e0019 */
.L_x_22:
[----:B------:R-:W-:Y:S05]  /*0b40*/  BSYNC.RECONVERGENT B3 ;  /* 0x0000000000037941 */ /* 0x000fea0003800200 */
.L_x_21:
[----:B------:R-:W0:Y:S02]  /*0b50*/  F2F.F32.F64 R19, R18 ;  /* 0x0000001200137310 */ /* 0x000e240000301000 */
[----:B0-----:R0:W-:Y:S04]  /*0b60*/  STG.E desc[UR12][R12.64], R19 ;  /* 0x000000130c007986 */ /* 0x0011e8000c10190c */
[----:B------:R0:W5:Y:S01]  /*0b70*/  LDG.E R27, desc[UR12][R14.64+0x4] ;  /* 0x0000040c0e1b7981 */ /* 0x000162000c1e1900 */
[----:B------:R-:W-:Y:S04]  /*0b80*/  BSSY.RECONVERGENT B3, `(.L_x_23) ;  /* 0x000000b000037945 */ /* 0x000fe80003800200 */
[----:B------:R-:W-:Y:S01]  /*0b90*/  BSSY.RELIABLE B5, `(.L_x_24) ;  /* 0x0000008000057945 */ /* 0x000fe20003800100 */
[----:B------:R-:W-:-:S03]  /*0ba0*/  MOV R0, 0x41c80000 ;  /* 0x41c8000000007802 */ /* 0x000fc60000000f00 */
[----:B------:R-:W-:Y:S05]  /*0bb0*/  @!P1 BRA `(.L_x_25) ;  /* 0x0000000000149947 */ /* 0x000fea0003800000 */
[----:B------:R2:W5:Y:S01]  /*0bc0*/  LDG.E R0, desc[UR12][R8.64+0x4] ;  /* 0x0000040c08007981 */ /* 0x000562000c1e1900 */
[----:B------:R-:W-:Y:S01]  /*0bd0*/  ISETP.NE.AND P0, PT, R2, 0x3ff, PT ;  /* 0x000003ff0200780c */ /* 0x000fe20003f05270 */
[----:B------:R-:W-:-:S12]  /*0be0*/  IMAD.MOV.U32 R25, RZ, RZ, 0x41c80000 ;  /* 0x41c80000ff197424 */ /* 0x000fd800078e00ff */
[----:B------:R-:W-:Y:S05]  /*0bf0*/  @!P0 BREAK.RELIABLE B5 ;  /* 0x0000000000058942 */ /* 0x000fea0003800100 */
[----:B--2---:R-:W-:Y:S05]  /*0c00*/  @!P0 BRA `(.L_x_26) ;  /* 0x0000000000088947 */ /* 0x004fea0003800000 */
.L_x_25:
[----:B------:R-:W-:Y:S05]  /*0c10*/  BSYNC.RELIABLE B5 ;  /* 0x0000000000057941 */ /* 0x000fea0003800100 */
.L_x_24:
[----:B------:R2:W5:Y:S02]  /*0c20*/  LDG.E R25, desc[UR12][R10.64+0x4] ;  /* 0x0000040c0a197981 */ /* 0x000564000c1e1900 */
.L_x_26:
[----:B------:R-:W-:Y:S05]  /*0c30*/  BSYNC.RECONVERGENT B3 ;  /* 0x0000000000037941 */ /* 0x000fea0003800200 */
.L_x_23:
[----:B------:R-:W-:Y:S01]  /*0c40*/  ISETP.NE.AND P0, PT, R4, -0x4, PT ;  /* 0xfffffffc0400780c */ /* 0x000fe20003f05270 */
[----:B------:R-:W-:Y:S01]  /*0c50*/  IMAD.MOV.U32 R24, RZ, RZ, 0x42c80000 ;  /* 0x42c80000ff187424 */ /* 0x000fe200078e00ff */
[----:B------:R-:W3:Y:S11]  /*0c60*/  LDG.E R26, desc[UR12][R14.64] ;  /* 0x0000000c0e1a7981 */ /* 0x000ef6000c1e1900 */
[----:B------:R-:W4:Y:S01]  /*0c70*/  @P0 LDG.E R24, desc[UR12][R14.64+0x8] ;  /* 0x0000080c0e180981 */ /* 0x000f22000c1e1900 */
[----:B------:R-:W1:Y:S01]  /*0c80*/  MUFU.RCP64H R21, 0.0015999991446733474731 ;  /* 0x3f5a36e200157908 */ /* 0x000e620000001800 */
[----:B0-----:R-:W-:-:S02]  /*0c90*/  HFMA2 R19, -RZ, RZ, 1.837890625, 0.43017578125 ;  /* 0x3f5a36e2ff137431 */ /* 0x001fc400000001ff */
[----:B------:R-:W-:Y:S02]  /*0ca0*/  IMAD.MOV.U32 R18, RZ, RZ, -0x14e3bcd3 ;  /* 0xeb1c432dff127424 */ /* 0x000fe400078e00ff */
[----:B-----5:R-:W-:Y:S01]  /*0cb0*/  FADD R25, R25, R0 ;  /* 0x0000000019197221 */ /* 0x020fe20000000000 */
[----:B------:R-:W-:Y:S01]  /*0cc0*/  IMAD.MOV.U32 R20, RZ, RZ, 0x1 ;  /* 0x00000001ff147424 */ /* 0x000fe200078e00ff */
[----:B------:R-:W-:Y:S01]  /*0cd0*/  UMOV UR6, 0xd2f1a9fc ;  /* 0xd2f1a9fc00067882 */ /* 0x000fe20000000000 */
[----:B------:R-:W-:Y:S01]  /*0ce0*/  UMOV UR7, 0x3f60624d ;  /* 0x3f60624d00077882 */ /* 0x000fe20000000000 */
[----:B------:R-:W-:Y:S03]  /*0cf0*/  BSSY.RECONVERGENT B3, `(.L_x_27) ;  /* 0x0000016000037945 */ /* 0x000fe60003800200 */
[----:B-1----:R-:W-:-:S08]  /*0d00*/  DFMA R22, R20, -R18, 1 ;  /* 0x3ff000001416742b */ /* 0x002fd00000000812 */
        /* <DEDUP_REMOVED lines=18> */
[----:B------:R-:W-:Y:S02]  /*0e30*/  IMAD.MOV.U32 R18, RZ, RZ, R24 ;  /* 0x000000ffff127224 */ /* 0x000fe400078e0018 */
[----:B------:R-:W-:-:S07]  /*0e40*/  IMAD.MOV.U32 R19, RZ, RZ, R25 ;  /* 0x000000ffff137224 */ /* 0x000fce00078e0019 */
.L_x_28:
[----:B------:R-:W-:Y:S05]  /*0e50*/  BSYNC.RECONVERGENT B3 ;  /* 0x0000000000037941 */ /* 0x000fea0003800200 */
.L_x_27:
[----:B------:R-:W0:Y:S01]  /*0e60*/  F2F.F32.F64 R19, R18 ;  /* 0x0000001200137310 */ /* 0x000e220000301000 */
[----:B------:R-:W-:Y:S01]  /*0e70*/  IADD3 R5, PT, PT, R5, -0x10, RZ ;  /* 0xfffffff005057810 */ /* 0x000fe20007ffe0ff */
[----:B------:R-:W-:Y:S01]  /*0e80*/  VIADD R4, R4, 0x4 ;  /* 0x0000000404047836 */ /* 0x000fe20000000000 */
[----:B------:R-:W-:Y:S02]  /*0e90*/  IADD3 R14, P1, PT, R14, 0x10, RZ ;  /* 0x000000100e0e7810 */ /* 0x000fe40007f3e0ff */
[----:B------:R-:W-:Y:S02]  /*0ea0*/  ISETP.NE.AND P0, PT, R5, -0x10, PT ;  /* 0xfffffff00500780c */ /* 0x000fe40003f05270 */
[----:B------:R-:W-:Y:S01]  /*0eb0*/  IADD3 R6, P2, PT, R12, 0x10, RZ ;  /* 0x000000100c067810 */ /* 0x000fe20007f5e0ff */
[----:B------:R-:W-:Y:S01]  /*0ec0*/  IMAD.X R15, RZ, RZ, R15, P1 ;  /* 0x000000ffff0f7224 */ /* 0x000fe200008e060f */
[----:B--2---:R-:W-:Y:S02]  /*0ed0*/  IADD3 R10, P3, PT, R10, 0x10, RZ ;  /* 0x000000100a0a7810 */ /* 0x004fe40007f7e0ff */
[----:B------:R-:W-:Y:S01]  /*0ee0*/  IADD3 R8, P4, PT, R8, 0x10, RZ ;  /* 0x0000001008087810 */ /* 0x000fe20007f9e0ff */
[----:B------:R-:W-:-:S02]  /*0ef0*/  IMAD.X R7, RZ, RZ, R13, P2 ;  /* 0x000000ffff077224 */ /* 0x000fc400010e060d */
[----:B------:R-:W-:Y:S01]  /*0f00*/  IMAD.X R11, RZ, RZ, R11, P3 ;  /* 0x000000ffff0b7224 */ /* 0x000fe200018e060b */
[----:B0-----:R0:W-:Y:S01]  /*0f10*/  STG.E desc[UR12][R12.64+0x4], R19 ;  /* 0x000004130c007986 */ /* 0x0011e2000c10190c */
[----:B------:R-:W-:Y:S02]  /*0f20*/  IADD3.X R9, PT, PT, RZ, R9, RZ, P4, !PT ;  /* 0x00000009ff097210 */ /* 0x000fe400027fe4ff */
[----:B------:R-:W-:Y:S06]  /*0f30*/  @P0 BRA `(.L_x_29) ;  /* 0xfffffff000b40947 */ /* 0x000fec000383ffff */
[C---:B------:R-:W-:Y:S01]  /*0f40*/  ISETP.NE.AND P0, PT, R2.reuse, R3, PT ;  /* 0x000000030200720c */ /* 0x040fe20003f05270 */
[----:B------:R-:W-:-:S12]  /*0f50*/  VIADD R2, R2, 0x1 ;  /* 0x0000000102027836 */ /* 0x000fd80000000000 */
[----:B------:R-:W-:Y:S05]  /*0f60*/  @P0 BRA `(.L_x_30) ;  /* 0xfffffff000640947 */ /* 0x000fea000383ffff */
[----:B------:R-:W-:Y:S05]  /*0f70*/  BSYNC.RECONVERGENT B1 ;  /* 0x0000000000017941 */ /* 0x000fea0003800200 */
.L_x_4:
[----:B------:R-:W-:Y:S05]  /*0f80*/  WARPSYNC.ALL ;  /* 0x0000000000007948 */ /* 0x000fea0003800000 */
[----:B------:R-:W-:Y:S06]  /*0f90*/  BAR.SYNC.DEFER_BLOCKING 0x0 ;  /* 0x0000000000007b1d */ /* 0x000fec0000010000 */
[----:B------:R-:W-:Y:S05]  /*0fa0*/  EXIT ;  /* 0x000000000000794d */ /* 0x000fea0003800000 */
        .weak           $__internal_0_$__cuda_sm20_div_rn_f64_full
        .type           $__internal_0_$__cuda_sm20_div_rn_f64_full,@function
        .size           $__internal_0_$__cuda_sm20_div_rn_f64_full,(.L_x_37 - $__internal_0_$__cuda_sm20_div_rn_f64_full)
$__internal_0_$__cuda_sm20_div_rn_f64_full:
[C---:B------:R-:W-:Y:S01]  /*0fb0*/  FSETP.GEU.AND P0, PT, |R7|.reuse, 1.469367938527859385e-39, PT ;  /* 0x001000000700780b */ /* 0x040fe20003f0e200 */
[----:B------:R-:W-:Y:S01]  /*0fc0*/  IMAD.MOV.U32 R31, RZ, RZ, 0x1ca00000 ;  /* 0x1ca00000ff1f7424 */ /* 0x000fe200078e00ff */
[----:B------:R-:W-:Y:S01]  /*0fd0*/  LOP3.LUT R18, R7, 0x800fffff, RZ, 0xc0, !PT ;  /* 0x800fffff07127812 */ /* 0x000fe200078ec0ff */
[----:B------:R-:W-:Y:S01]  /*0fe0*/  BSSY.RECONVERGENT B6, `(.L_x_31) ;  /* 0x0000054000067945 */ /* 0x000fe20003800200 */
[----:B------:R-:W-:Y:S02]  /*0ff0*/  MOV R22, 0x1 ;  /* 0x0000000100167802 */ /* 0x000fe40000000f00 */
[----:B------:R-:W-:Y:S01]  /*1000*/  LOP3.LUT R19, R18, 0x3ff00000, RZ, 0xfc, !PT ;  /* 0x3ff0000012137812 */ /* 0x000fe200078efcff */
[----:B------:R-:W-:Y:S01]  /*1010*/  IMAD.MOV.U32 R18, RZ, RZ, R6 ;  /* 0x000000ffff127224 */ /* 0x000fe200078e0006 */
[C---:B------:R-:W-:Y:S02]  /*1020*/  FSETP.GEU.AND P3, PT, |R21|.reuse, 1.469367938527859385e-39, PT ;  /* 0x001000001500780b */ /* 0x040fe40003f6e200 */
[----:B------:R-:W-:-:S02]  /*1030*/  LOP3.LUT R30, R21, 0x7ff00000, RZ, 0xc0, !PT ;  /* 0x7ff00000151e7812 */ /* 0x000fc400078ec0ff */
[----:B------:R-:W-:Y:S01]  /*1040*/  LOP3.LUT R33, R7, 0x7ff00000, RZ, 0xc0, !PT ;  /* 0x7ff0000007217812 */ /* 0x000fe200078ec0ff */
[----:B------:R-:W-:-:S03]  /*1050*/  @!P0 DMUL R18, R6, 8.98846567431157953865e+307 ;  /* 0x7fe0000006128828 */ /* 0x000fc60000000000 */
[----:B------:R-:W-:-:S03]  /*1060*/  ISETP.GE.U32.AND P2, PT, R30, R33, PT ;  /* 0x000000211e00720c */ /* 0x000fc60003f46070 */
[----:B------:R-:W0:Y:S02]  /*1070*/  MUFU.RCP64H R23, R19 ;  /* 0x0000001300177308 */ /* 0x000e240000001800 */
[----:B------:R-:W-:Y:S02]  /*1080*/  @!P3 LOP3.LUT R25, R7, 0x7ff00000, RZ, 0xc0, !PT ;  /* 0x7ff000000719b812 */ /* 0x000fe400078ec0ff */
[----:B------:R-:W-:Y:S02]  /*1090*/  @!P0 LOP3.LUT R33, R19, 0x7ff00000, RZ, 0xc0, !PT ;  /* 0x7ff0000013218812 */ /* 0x000fe400078ec0ff */
[----:B------:R-:W-:-:S04]  /*10a0*/  @!P3 ISETP.GE.U32.AND P4, PT, R30, R25, PT ;  /* 0x000000191e00b20c */ /* 0x000fc80003f86070 */
[----:B------:R-:W-:-:S04]  /*10b0*/  @!P3 SEL R25, R31, 0x63400000, !P4 ;  /* 0x634000001f19b807 */ /* 0x000fc80006000000 */
[----:B------:R-:W-:Y:S01]  /*10c0*/  @!P3 LOP3.LUT R28, R25, 0x80000000, R21, 0xf8, !PT ;  /* 0x80000000191cb812 */ /* 0x000fe200078ef815 */
[----:B0-----:R-:W-:-:S03]  /*10d0*/  DFMA R26, R22, -R18, 1 ;  /* 0x3ff00000161a742b */ /* 0x001fc60000000812 */
[----:B------:R-:W-:Y:S01]  /*10e0*/  @!P3 LOP3.LUT R29, R28, 0x100000, RZ, 0xfc, !PT ;  /* 0x001000001c1db812 */ /* 0x000fe200078efcff */
[----:B------:R-:W-:-:S04]  /*10f0*/  @!P3 IMAD.MOV.U32 R28, RZ, RZ, RZ ;  /* 0x000000ffff1cb224 */ /* 0x000fc800078e00ff */
[----:B------:R-:W-:-:S08]  /*1100*/  DFMA R26, R26, R26, R26 ;  /* 0x0000001a1a1a722b */ /* 0x000fd0000000001a */
[----:B------:R-:W-:Y:S01]  /*1110*/  DFMA R26, R22, R26, R22 ;  /* 0x0000001a161a722b */ /* 0x000fe20000000016 */
[----:B------:R-:W-:Y:S01]  /*1120*/  SEL R23, R31, 0x63400000, !P2 ;  /* 0x634000001f177807 */ /* 0x000fe20005000000 */
[----:B------:R-:W-:-:S03]  /*1130*/  IMAD.MOV.U32 R22, RZ, RZ, R20 ;  /* 0x000000ffff167224 */ /* 0x000fc600078e0014 */
[----:B------:R-:W-:-:S03]  /*1140*/  LOP3.LUT R23, R23, 0x800fffff, R21, 0xf8, !PT ;  /* 0x800fffff17177812 */ /* 0x000fc600078ef815 */
[----:B------:R-:W-:-:S03]  /*1150*/  DFMA R24, R26, -R18, 1 ;  /* 0x3ff000001a18742b */ /* 0x000fc60000000812 */
[----:B------:R-:W-:-:S05]  /*1160*/  @!P3 DFMA R22, R22, 2, -R28 ;  /* 0x400000001616b82b */ /* 0x000fca000000081c */
[----:B------:R-:W-:-:S08]  /*1170*/  DFMA R24, R26, R24, R26 ;  /* 0x000000181a18722b */ /* 0x000fd0000000001a */
[----:B------:R-:W-:-:S08]  /*1180*/  DMUL R26, R24, R22 ;  /* 0x00000016181a7228 */ /* 0x000fd00000000000 */
[----:B------:R-:W-:-:S08]  /*1190*/  DFMA R28, R26, -R18, R22 ;  /* 0x800000121a1c722b */ /* 0x000fd00000000016 */
[----:B------:R-:W-:Y:S01]  /*11a0*/  DFMA R28, R24, R28, R26 ;  /* 0x0000001c181c722b */ /* 0x000fe2000000001a */
[----:B------:R-:W-:Y:S02]  /*11b0*/  MOV R26, R30 ;  /* 0x0000001e001a7202 */ /* 0x000fe40000000f00 */
[----:B------:R-:W-:-:S05]  /*11c0*/  @!P3 LOP3.LUT R26, R23, 0x7ff00000, RZ, 0xc0, !PT ;  /* 0x7ff00000171ab812 */ /* 0x000fca00078ec0ff */
[----:B------:R-:W-:-:S05]  /*11d0*/  VIADD R24, R26, 0xffffffff ;  /* 0xffffffff1a187836 */ /* 0x000fca0000000000 */
[----:B------:R-:W-:Y:S01]  /*11e0*/  ISETP.GT.U32.AND P0, PT, R24, 0x7feffffe, PT ;  /* 0x7feffffe1800780c */ /* 0x000fe20003f04070 */
[----:B------:R-:W-:-:S05]  /*11f0*/  VIADD R24, R33, 0xffffffff ;  /* 0xffffffff21187836 */ /* 0x000fca0000000000 */
[----:B------:R-:W-:-:S13]  /*1200*/  ISETP.GT.U32.OR P0, PT, R24, 0x7feffffe, P0 ;  /* 0x7feffffe1800780c */ /* 0x000fda0000704470 */
[----:B------:R-:W-:Y:S05]  /*1210*/  @P0 BRA `(.L_x_32) ;  /* 0x00000000006c0947 */ /* 0x000fea0003800000 */
[----:B------:R-:W-:-:S04]  /*1220*/  LOP3.LUT R21, R7, 0x7ff00000, RZ, 0xc0, !PT ;  /* 0x7ff0000007157812 */ /* 0x000fc800078ec0ff */
[CC--:B------:R-:W-:Y:S02]  /*1230*/  VIADDMNMX R20, R30.reuse, -R21.reuse, 0xb9600000, !PT ;  /* 0xb96000001e147446 */ /* 0x0c0fe40007800915 */
[----:B------:R-:W-:Y:S02]  /*1240*/  ISETP.GE.U32.AND P0, PT, R30, R21, PT ;  /* 0x000000151e00720c */ /* 0x000fe40003f06070 */
[----:B------:R-:W-:Y:S02]  /*1250*/  VIMNMX R20, PT, PT, R20, 0x46a00000, PT ;  /* 0x46a0000014147848 */ /* 0x000fe40003fe0100 */
[----:B------:R-:W-:-:S05]  /*1260*/  SEL R31, R31, 0x63400000, !P0 ;  /* 0x634000001f1f7807 */ /* 0x000fca0004000000 */
[----:B------:R-:W-:Y:S02]  /*1270*/  IMAD.IADD R26, R20, 0x1, -R31 ;  /* 0x00000001141a7824 */ /* 0x000fe400078e0a1f */
[----:B------:R-:W-:-:S03]  /*1280*/  IMAD.MOV.U32 R20, RZ, RZ, RZ ;  /* 0x000000ffff147224 */ /* 0x000fc600078e00ff */
[----:B------:R-:W-:-:S06]  /*1290*/  IADD3 R21, PT, PT, R26, 0x7fe00000, RZ ;  /* 0x7fe000001a157810 */ /* 0x000fcc0007ffe0ff */
[----:B------:R-:W-:-:S10]  /*12a0*/  DMUL R24, R28, R20 ;  /* 0x000000141c187228 */ /* 0x000fd40000000000 */
[----:B------:R-:W-:-:S13]  /*12b0*/  FSETP.GTU.AND P0, PT, |R25|, 1.469367938527859385e-39, PT ;  /* 0x001000001900780b */ /* 0x000fda0003f0c200 */
[----:B------:R-:W-:Y:S05]  /*12c0*/  @P0 BRA `(.L_x_33) ;  /* 0x0000000000940947 */ /* 0x000fea0003800000 */
[----:B------:R-:W-:Y:S01]  /*12d0*/  DFMA R22, R28, -R18, R22 ;  /* 0x800000121c16722b */ /* 0x000fe20000000016 */
[----:B------:R-:W-:-:S09]  /*12e0*/  IMAD.MOV.U32 R20, RZ, RZ, RZ ;  /* 0x000000ffff147224 */ /* 0x000fd200078e00ff */
[C---:B------:R-:W-:Y:S02]  /*12f0*/  FSETP.NEU.AND P0, PT, R23.reuse, RZ, PT ;  /* 0x000000ff1700720b */ /* 0x040fe40003f0d000 */
[----:B------:R-:W-:-:S04]  /*1300*/  LOP3.LUT R27, R23, 0x80000000, R7, 0x48, !PT ;  /* 0x80000000171b7812 */ /* 0x000fc800078e4807 */
[----:B------:R-:W-:-:S07]  /*1310*/  LOP3.LUT R21, R27, R21, RZ, 0xfc, !PT ;  /* 0x000000151b157212 */ /* 0x000fce00078efcff */
[----:B------:R-:W-:Y:S05]  /*1320*/  @!P0 BRA `(.L_x_33) ;  /* 0x00000000007c8947 */ /* 0x000fea0003800000 */
[----:B------:R-:W-:Y:S01]  /*1330*/  IADD3 R19, PT, PT, -R26, RZ, RZ ;  /* 0x000000ff1a137210 */ /* 0x000fe20007ffe1ff */
[----:B------:R-:W-:Y:S01]  /*1340*/  IMAD.MOV.U32 R18, RZ, RZ, RZ ;  /* 0x000000ffff127224 */ /* 0x000fe200078e00ff */
[----:B------:R-:W-:-:S05]  /*1350*/  DMUL.RP R20, R28, R20 ;  /* 0x000000141c147228 */ /* 0x000fca0000008000 */
[----:B------:R-:W-:-:S05]  /*1360*/  DFMA R18, R24, -R18, R28 ;  /* 0x800000121812722b */ /* 0x000fca000000001c */
[----:B------:R-:W-:Y:S02]  /*1370*/  LOP3.LUT R27, R21, R27, RZ, 0x3c, !PT ;  /* 0x0000001b151b7212 */ /* 0x000fe400078e3cff */
[----:B------:R-:W-:-:S04]  /*1380*/  IADD3 R18, PT, PT, -R26, -0x43300000, RZ ;  /* 0xbcd000001a127810 */ /* 0x000fc80007ffe1ff */
[----:B------:R-:W-:-:S04]  /*1390*/  FSETP.NEU.AND P0, PT, |R19|, R18, PT ;  /* 0x000000121300720b */ /* 0x000fc80003f0d200 */
[----:B------:R-:W-:Y:S02]  /*13a0*/  FSEL R24, R20, R24, !P0 ;  /* 0x0000001814187208 */ /* 0x000fe40004000000 */
[----:B------:R-:W-:Y:S01]  /*13b0*/  FSEL R25, R27, R25, !P0 ;  /* 0x000000191b197208 */ /* 0x000fe20004000000 */
[----:B------:R-:W-:Y:S06]  /*13c0*/  BRA `(.L_x_33) ;  /* 0x0000000000547947 */ /* 0x000fec0003800000 */
.L_x_32:
[----:B------:R-:W-:-:S14]  /*13d0*/  DSETP.NAN.AND P0, PT, R20, R20, PT ;  /* 0x000000141400722a */ /* 0x000fdc0003f08000 */
[----:B------:R-:W-:Y:S05]  /*13e0*/  @P0 BRA `(.L_x_34) ;  /* 0x0000000000440947 */ /* 0x000fea0003800000 */
[----:B------:R-:W-:-:S14]  /*13f0*/  DSETP.NAN.AND P0, PT, R6, R6, PT ;  /* 0x000000060600722a */ /* 0x000fdc0003f08000 */
[----:B------:R-:W-:Y:S05]  /*1400*/  @P0 BRA `(.L_x_35) ;  /* 0x0000000000300947 */ /* 0x000fea0003800000 */
[----:B------:R-:W-:Y:S01]  /*1410*/  ISETP.NE.AND P0, PT, R26, R33, PT ;  /* 0x000000211a00720c */ /* 0x000fe20003f05270 */
[----:B------:R-:W-:Y:S01]  /*1420*/  IMAD.MOV.U32 R24, RZ, RZ, 0x0 ;  /* 0x00000000ff187424 */ /* 0x000fe200078e00ff */
[----:B------:R-:W-:-:S11]  /*1430*/  MOV R25, 0xfff80000 ;  /* 0xfff8000000197802 */ /* 0x000fd60000000f00 */
[----:B------:R-:W-:Y:S05]  /*1440*/  @!P0 BRA `(.L_x_33) ;  /* 0x0000000000348947 */ /* 0x000fea0003800000 */
[----:B------:R-:W-:Y:S02]  /*1450*/  ISETP.NE.AND P0, PT, R26, 0x7ff00000, PT ;  /* 0x7ff000001a00780c */ /* 0x000fe40003f05270 */
[----:B------:R-:W-:Y:S02]  /*1460*/  LOP3.LUT R25, R21, 0x80000000, R7, 0x48, !PT ;  /* 0x8000000015197812 */ /* 0x000fe400078e4807 */
[----:B------:R-:W-:-:S13]  /*1470*/  ISETP.EQ.OR P0, PT, R33, RZ, !P0 ;  /* 0x000000ff2100720c */ /* 0x000fda0004702670 */
[----:B------:R-:W-:Y:S01]  /*1480*/  @P0 LOP3.LUT R18, R25, 0x7ff00000, RZ, 0xfc, !PT ;  /* 0x7ff0000019120812 */ /* 0x000fe200078efcff */
[----:B------:R-:W-:Y:S02]  /*1490*/  @!P0 IMAD.MOV.U32 R24, RZ, RZ, RZ ;  /* 0x000000ffff188224 */ /* 0x000fe400078e00ff */
[----:B------:R-:W-:Y:S01]  /*14a0*/  @P0 IMAD.MOV.U32 R24, RZ, RZ, RZ ;  /* 0x000000ffff180224 */ /* 0x000fe200078e00ff */
[----:B------:R-:W-:Y:S01]  /*14b0*/  @P0 MOV R25, R18 ;  /* 0x0000001200190202 */ /* 0x000fe20000000f00 */
[----:B------:R-:W-:Y:S06]  /*14c0*/  BRA `(.L_x_33) ;  /* 0x0000000000147947 */ /* 0x000fec0003800000 */
.L_x_35:
[----:B------:R-:W-:Y:S01]  /*14d0*/  LOP3.LUT R25, R7, 0x80000, RZ, 0xfc, !PT ;  /* 0x0008000007197812 */ /* 0x000fe200078efcff */
[----:B------:R-:W-:Y:S01]  /*14e0*/  IMAD.MOV.U32 R24, RZ, RZ, R6 ;  /* 0x000000ffff187224 */ /* 0x000fe200078e0006 */
[----:B------:R-:W-:Y:S06]  /*14f0*/  BRA `(.L_x_33) ;  /* 0x0000000000087947 */ /* 0x000fec0003800000 */
.L_x_34:
[----:B------:R-:W-:Y:S01]  /*1500*/  LOP3.LUT R25, R21, 0x80000, RZ, 0xfc, !PT ;  /* 0x0008000015197812 */ /* 0x000fe200078efcff */
[----:B------:R-:W-:-:S07]  /*1510*/  IMAD.MOV.U32 R24, RZ, RZ, R20 ;  /* 0x000000ffff187224 */ /* 0x000fce00078e0014 */
.L_x_33:
[----:B------:R-:W-:Y:S05]  /*1520*/  BSYNC.RECONVERGENT B6 ;  /* 0x0000000000067941 */ /* 0x000fea0003800200 */
.L_x_31:
[----:B------:R-:W-:Y:S01]  /*1530*/  MOV R18, R0 ;  /* 0x0000000000127202 */ /* 0x000fe20000000f00 */
[----:B------:R-:W-:-:S04]  /*1540*/  IMAD.MOV.U32 R19, RZ, RZ, 0x0 ;  /* 0x00000000ff137424 */ /* 0x000fc800078e00ff */
[----:B------:R-:W-:Y:S05]  /*1550*/  RET.REL.NODEC R18 `(_Z10DerivativePfS_) ;  /* 0xffffffe812a87950 */ /* 0x000fea0003c3ffff */
.L_x_36:
        /* <DEDUP_REMOVED lines=10> */
.L_x_37:


//--------------------- .nv.shared.reserved.0     --------------------------
	.section	.nv.shared.reserved.0,"aw",@nobits
	.weak		__nv_reservedSMEM_offset_0_alias
	.size		__nv_reservedSMEM_offset_0_alias, 0, 64
	.other		__nv_reservedSMEM_offset_0_alias,@"STO_CUDA_RESERVED_SHARED STV_DEFAULT"
__nv_reservedSMEM_offset_0_alias:
	.zero		0
	.zero		64


//--------------------- .nv.constant0._Z10SolvingODEPfS_ --------------------------
	.section	.nv.constant0._Z10SolvingODEPfS_,"a",@progbits
	.sectionflags	@""
	.align	4
.nv.constant0._Z10SolvingODEPfS_:
	.zero		912


//--------------------- .nv.constant0._Z10DerivativePfS_ --------------------------
	.section	.nv.constant0._Z10DerivativePfS_,"a",@progbits
	.sectionflags	@""
	.align	4
.nv.constant0._Z10DerivativePfS_:
	.zero		912


//--------------------- SYMBOLS --------------------------

	.type		.nv.reservedSmem.offset0,@object
	.size		.nv.reservedSmem.offset0,0x4
